//
// Generated by NVIDIA NVVM Compiler
//
// Compiler Build ID: CL-36424714
// Cuda compilation tools, release 13.0, V13.0.88
// Based on NVVM 20.0.0
//

.version 9.0
.target sm_100
.address_size 64

	// .globl	add

.visible .entry add(
	.param .u64 .ptr .align 1 add_param_0,
	.param .u64 .ptr .align 1 add_param_1,
	.param .u64 .ptr .align 1 add_param_2,
	.param .u64 add_param_3,
	.param .u64 add_param_4
)
{
	.reg .pred 	%p<25>;
	.reg .b32 	%r<57>;
	.reg .b32 	%f<7>;
	.reg .b64 	%rd<101>;

	ld.param.u64 	%rd52, [add_param_0];
	ld.param.u64 	%rd53, [add_param_1];
	ld.param.u64 	%rd54, [add_param_2];
	ld.param.u64 	%rd50, [add_param_3];
	ld.param.u64 	%rd51, [add_param_4];
	cvta.to.global.u64 	%rd1, %rd54;
	cvta.to.global.u64 	%rd2, %rd53;
	cvta.to.global.u64 	%rd3, %rd52;
	mov.u32 	%r2, %ntid.x;
	mov.u32 	%r3, %ntid.y;
	mul.lo.s32 	%r4, %r2, %r3;
	mov.u32 	%r5, %ntid.z;
	mul.lo.s32 	%r6, %r4, %r5;
	mov.u32 	%r7, %nctaid.x;
	mul.lo.s32 	%r8, %r6, %r7;
	mov.u32 	%r9, %nctaid.y;
	mul.lo.s32 	%r10, %r8, %r9;
	mov.u32 	%r11, %nctaid.z;
	mul.lo.s32 	%r12, %r10, %r11;
	cvt.u64.u32 	%rd4, %r12;
	mov.u32 	%r13, %ctaid.x;
	mov.u32 	%r14, %ctaid.y;
	mad.lo.s32 	%r15, %r13, %r3, %r14;
	mov.u32 	%r16, %ctaid.z;
	mad.lo.s32 	%r17, %r15, %r5, %r16;
	mov.u32 	%r18, %tid.x;
	mad.lo.s32 	%r19, %r17, %r7, %r18;
	mov.u32 	%r20, %tid.y;
	mad.lo.s32 	%r21, %r19, %r9, %r20;
	mov.u32 	%r22, %tid.z;
	mad.lo.s32 	%r23, %r21, %r11, %r22;
	cvt.u64.u32 	%rd5, %r23;
	or.b64  	%rd55, %rd50, %rd51;
	and.b64  	%rd56, %rd55, -4294967296;
	setp.ne.s64 	%p1, %rd56, 0;
	@%p1 bra 	$L__BB0_2;
	cvt.u32.u64 	%r24, %rd51;
	cvt.u32.u64 	%r25, %rd50;
	rem.u32 	%r26, %r25, %r24;
	cvt.u64.u32 	%rd89, %r26;
	bra.uni 	$L__BB0_3;
$L__BB0_2:
	rem.u64 	%rd89, %rd50, %rd51;
$L__BB0_3:
	setp.ne.s64 	%p2, %rd89, 0;
	setp.le.u64 	%p3, %rd50, %rd5;
	or.pred  	%p4, %p2, %p3;
	@%p4 bra 	$L__BB0_19;
	setp.lt.u64 	%p17, %rd51, %rd4;
	mov.b64 	%rd90, 1;
	@%p17 bra 	$L__BB0_8;
	and.b64  	%rd77, %rd51, -4294967296;
	setp.ne.s64 	%p18, %rd77, 0;
	@%p18 bra 	$L__BB0_7;
	cvt.u32.u64 	%r43, %rd51;
	cvt.u32.u64 	%r44, %rd4;
	div.u32 	%r45, %r44, %r43;
	cvt.u64.u32 	%rd90, %r45;
	bra.uni 	$L__BB0_8;
$L__BB0_7:
	div.u64 	%rd90, %rd4, %rd51;
$L__BB0_8:
	cvt.u32.u64 	%r46, %rd5;
	mul.lo.s64 	%rd12, %rd90, %rd51;
	min.u64 	%rd13, %rd51, %rd4;
	cvt.u32.u64 	%r47, %rd13;
	div.u32 	%r48, %r46, %r47;
	cvt.u64.u32 	%rd93, %r48;
	mul.lo.s32 	%r49, %r48, %r47;
	sub.s32 	%r50, %r46, %r49;
	cvt.u64.u32 	%rd15, %r50;
	or.b64  	%rd78, %rd50, %rd12;
	and.b64  	%rd79, %rd78, -4294967296;
	setp.ne.s64 	%p19, %rd79, 0;
	@%p19 bra 	$L__BB0_10;
	cvt.u32.u64 	%r51, %rd12;
	cvt.u32.u64 	%r52, %rd50;
	div.u32 	%r53, %r52, %r51;
	cvt.u64.u32 	%rd91, %r53;
	bra.uni 	$L__BB0_11;
$L__BB0_10:
	div.u64 	%rd91, %rd50, %rd12;
$L__BB0_11:
	add.s64 	%rd80, %rd12, %rd93;
	mad.lo.s64 	%rd19, %rd91, %rd51, %rd80;
	and.b64  	%rd81, %rd51, -4294967296;
	setp.ne.s64 	%p20, %rd81, 0;
	@%p20 bra 	$L__BB0_13;
	cvt.u32.u64 	%r55, %rd51;
	div.u32 	%r56, %r55, %r47;
	cvt.u64.u32 	%rd92, %r56;
	bra.uni 	$L__BB0_14;
$L__BB0_13:
	div.u64 	%rd92, %rd51, %rd13;
$L__BB0_14:
	add.s64 	%rd82, %rd13, %rd15;
	add.s64 	%rd23, %rd82, %rd92;
	setp.eq.s64 	%p21, %rd19, %rd93;
	@%p21 bra 	$L__BB0_39;
$L__BB0_15:
	setp.eq.s64 	%p22, %rd23, %rd15;
	@%p22 bra 	$L__BB0_18;
	mov.u64 	%rd94, %rd15;
$L__BB0_17:
	add.s64 	%rd83, %rd94, %rd93;
	shl.b64 	%rd84, %rd83, 2;
	add.s64 	%rd85, %rd3, %rd84;
	ld.global.nc.f32 	%f4, [%rd85];
	shl.b64 	%rd86, %rd94, 2;
	add.s64 	%rd87, %rd2, %rd86;
	ld.global.nc.f32 	%f5, [%rd87];
	add.f32 	%f6, %f4, %f5;
	add.s64 	%rd88, %rd1, %rd84;
	st.global.f32 	[%rd88], %f6;
	add.s64 	%rd94, %rd94, %rd13;
	setp.ne.s64 	%p23, %rd94, %rd23;
	@%p23 bra 	$L__BB0_17;
$L__BB0_18:
	add.s64 	%rd93, %rd93, %rd12;
	setp.eq.s64 	%p24, %rd93, %rd19;
	@%p24 bra 	$L__BB0_39;
	bra.uni 	$L__BB0_15;
$L__BB0_19:
	or.b64  	%rd58, %rd51, %rd50;
	and.b64  	%rd59, %rd58, -4294967296;
	setp.ne.s64 	%p5, %rd59, 0;
	@%p5 bra 	$L__BB0_21;
	cvt.u32.u64 	%r27, %rd50;
	cvt.u32.u64 	%r28, %rd51;
	rem.u32 	%r29, %r28, %r27;
	cvt.u64.u32 	%rd95, %r29;
	bra.uni 	$L__BB0_22;
$L__BB0_21:
	rem.u64 	%rd95, %rd51, %rd50;
$L__BB0_22:
	setp.ne.s64 	%p6, %rd95, 0;
	setp.le.u64 	%p7, %rd51, %rd5;
	or.pred  	%p8, %p6, %p7;
	@%p8 bra 	$L__BB0_39;
	setp.lt.u64 	%p9, %rd50, %rd4;
	mov.b64 	%rd96, 1;
	@%p9 bra 	$L__BB0_27;
	and.b64  	%rd62, %rd50, -4294967296;
	setp.ne.s64 	%p10, %rd62, 0;
	@%p10 bra 	$L__BB0_26;
	cvt.u32.u64 	%r30, %rd50;
	cvt.u32.u64 	%r31, %rd4;
	div.u32 	%r32, %r31, %r30;
	cvt.u64.u32 	%rd96, %r32;
	bra.uni 	$L__BB0_27;
$L__BB0_26:
	div.u64 	%rd96, %rd4, %rd50;
$L__BB0_27:
	cvt.u32.u64 	%r33, %rd5;
	mul.lo.s64 	%rd34, %rd96, %rd50;
	min.u64 	%rd35, %rd50, %rd4;
	cvt.u32.u64 	%r34, %rd35;
	div.u32 	%r35, %r33, %r34;
	cvt.u64.u32 	%rd36, %r35;
	mul.lo.s32 	%r36, %r35, %r34;
	sub.s32 	%r1, %r33, %r36;
	or.b64  	%rd63, %rd51, %rd34;
	and.b64  	%rd64, %rd63, -4294967296;
	setp.ne.s64 	%p11, %rd64, 0;
	@%p11 bra 	$L__BB0_29;
	cvt.u32.u64 	%r37, %rd34;
	cvt.u32.u64 	%r38, %rd51;
	div.u32 	%r39, %r38, %r37;
	cvt.u64.u32 	%rd97, %r39;
	bra.uni 	$L__BB0_30;
$L__BB0_29:
	div.u64 	%rd97, %rd51, %rd34;
$L__BB0_30:
	add.s64 	%rd65, %rd34, %rd36;
	mad.lo.s64 	%rd40, %rd97, %rd50, %rd65;
	cvt.u64.u32 	%rd41, %r1;
	and.b64  	%rd66, %rd50, -4294967296;
	setp.ne.s64 	%p12, %rd66, 0;
	@%p12 bra 	$L__BB0_32;
	cvt.u32.u64 	%r41, %rd50;
	div.u32 	%r42, %r41, %r34;
	cvt.u64.u32 	%rd98, %r42;
	bra.uni 	$L__BB0_33;
$L__BB0_32:
	div.u64 	%rd98, %rd50, %rd35;
$L__BB0_33:
	add.s64 	%rd67, %rd35, %rd41;
	add.s64 	%rd45, %rd67, %rd98;
	setp.eq.s64 	%p13, %rd40, 0;
	@%p13 bra 	$L__BB0_39;
	mov.b64 	%rd99, 0;
$L__BB0_35:
	setp.eq.s64 	%p14, %rd45, 0;
	@%p14 bra 	$L__BB0_38;
	mov.b64 	%rd100, 0;
$L__BB0_37:
	shl.b64 	%rd70, %rd100, 2;
	add.s64 	%rd71, %rd3, %rd70;
	ld.global.nc.f32 	%f1, [%rd71];
	add.s64 	%rd72, %rd100, %rd99;
	shl.b64 	%rd73, %rd72, 2;
	add.s64 	%rd74, %rd2, %rd73;
	ld.global.nc.f32 	%f2, [%rd74];
	add.f32 	%f3, %f1, %f2;
	add.s64 	%rd75, %rd1, %rd73;
	st.global.f32 	[%rd75], %f3;
	add.s64 	%rd100, %rd100, %rd35;
	setp.ne.s64 	%p15, %rd100, %rd45;
	@%p15 bra 	$L__BB0_37;
$L__BB0_38:
	add.s64 	%rd99, %rd99, %rd34;
	setp.ne.s64 	%p16, %rd99, %rd40;
	@%p16 bra 	$L__BB0_35;
$L__BB0_39:
	ret;

}


// ===== COMPILED SASS (sm_100) =====

	.target	sm_100

	.elftype	@"ET_EXEC"


//--------------------- .note.nv.tkinfo           --------------------------
	.section	.note.nv.tkinfo,"",@"SHT_NOTE"
	.sectionflags	@"SHF_NOTE_NV_TKINFO"
	.tkinfo
        /*0018*/ 	.word	0x00000002
        /*0030*/ 	.string	""
        /*0030*/ 	.string	"ptxas"
        /*0030*/ 	.string	"Cuda compilation tools, release 13.0, V13.0.88"
        /*0030*/ 	.string	"Build cuda_13.0.r13.0/compiler.36424714_0"
        /*0030*/ 	.string	"-arch sm_100 -m 64 "



//--------------------- .note.nv.cuinfo           --------------------------
	.section	.note.nv.cuinfo,"",@"SHT_NOTE"
	.sectionflags	@"SHF_NOTE_NV_CUINFO"
        /*0018*/ 	.short	0x0002
        /*001a*/ 	.short	0x0064
        /*001c*/ 	.short	0x0082
	.zero		2


//--------------------- .nv.info                  --------------------------
	.section	.nv.info,"",@"SHT_CUDA_INFO"
	.align	4


	//----- nvinfo : EIATTR_REGCOUNT
	.align		4
        /*0000*/ 	.byte	0x04, 0x2f
        /*0002*/ 	.short	(.L_1 - .L_0)
	.align		4
.L_0:
        /*0004*/ 	.word	index@(add)
        /*0008*/ 	.word	0x0000001c


	//----- nvinfo : EIATTR_FRAME_SIZE
	.align		4
.L_1:
        /*000c*/ 	.byte	0x04, 0x11
        /*000e*/ 	.short	(.L_3 - .L_2)
	.align		4
.L_2:
        /*0010*/ 	.word	index@($__internal_1_$__cuda_sm20_rem_u64)
        /*0014*/ 	.word	0x00000000


	//----- nvinfo : EIATTR_FRAME_SIZE
	.align		4
.L_3:
        /*0018*/ 	.byte	0x04, 0x11
        /*001a*/ 	.short	(.L_5 - .L_4)
	.align		4
.L_4:
        /*001c*/ 	.word	index@($__internal_0_$__cuda_sm20_div_u64)
        /*0020*/ 	.word	0x00000000


	//----- nvinfo : EIATTR_FRAME_SIZE
	.align		4
.L_5:
        /*0024*/ 	.byte	0x04, 0x11
        /*0026*/ 	.short	(.L_7 - .L_6)
	.align		4
.L_6:
        /*0028*/ 	.word	index@(add)
        /*002c*/ 	.word	0x00000000


	//----- nvinfo : EIATTR_MIN_STACK_SIZE
	.align		4
.L_7:
        /*0030*/ 	.byte	0x04, 0x12
        /*0032*/ 	.short	(.L_9 - .L_8)
	.align		4
.L_8:
        /*0034*/ 	.word	index@(add)
        /*0038*/ 	.word	0x00000000
.L_9:


//--------------------- .nv.compat                --------------------------
	.section	.nv.compat,"",@"SHT_CUDA_COMPAT_INFO"
	.align	4
        /*0000*/ 	.byte	0x02, 0x09, 0x00, 0x00, 0x02, 0x02, 0x01, 0x00, 0x02, 0x05, 0x05, 0x00, 0x03, 0x07, 0x01, 0x01
        /*0010*/ 	.byte	0x02, 0x03, 0x00, 0x00, 0x02, 0x06, 0x01, 0x00, 0x04, 0x0b, 0x08, 0x00, 0x09, 0x00, 0x00, 0x00
        /*0020*/ 	.byte	0x00, 0x00, 0x00, 0x00


//--------------------- .nv.info.add              --------------------------
	.section	.nv.info.add,"",@"SHT_CUDA_INFO"
	.sectionflags	@""
	.align	4


	//----- nvinfo : EIATTR_CUDA_API_VERSION
	.align		4
        /*0000*/ 	.byte	0x04, 0x37
        /*0002*/ 	.short	(.L_11 - .L_10)
.L_10:
        /*0004*/ 	.word	0x00000082


	//----- nvinfo : EIATTR_KPARAM_INFO
	.align		4
.L_11:
        /*0008*/ 	.byte	0x04, 0x17
        /*000a*/ 	.short	(.L_13 - .L_12)
.L_12:
        /*000c*/ 	.word	0x00000000
        /*0010*/ 	.short	0x0004
        /*0012*/ 	.short	0x0020
        /*0014*/ 	.byte	0x00, 0xf0, 0x21, 0x00


	//----- nvinfo : EIATTR_KPARAM_INFO
	.align		4
.L_13:
        /*0018*/ 	.byte	0x04, 0x17
        /*001a*/ 	.short	(.L_15 - .L_14)
.L_14:
        /*001c*/ 	.word	0x00000000
        /*0020*/ 	.short	0x0003
        /*0022*/ 	.short	0x0018
        /*0024*/ 	.byte	0x00, 0xf0, 0x21, 0x00


	//----- nvinfo : EIATTR_KPARAM_INFO
	.align		4
.L_15:
        /*0028*/ 	.byte	0x04, 0x17
        /*002a*/ 	.short	(.L_17 - .L_16)
.L_16:
        /*002c*/ 	.word	0x00000000
        /*0030*/ 	.short	0x0002
        /*0032*/ 	.short	0x0010
        /*0034*/ 	.byte	0x00, 0xf5, 0x21, 0x00


	//----- nvinfo : EIATTR_KPARAM_INFO
	.align		4
.L_17:
        /*0038*/ 	.byte	0x04, 0x17
        /*003a*/ 	.short	(.L_19 - .L_18)
.L_18:
        /*003c*/ 	.word	0x00000000
        /*0040*/ 	.short	0x0001
        /*0042*/ 	.short	0x0008
        /*0044*/ 	.byte	0x00, 0xf5, 0x21, 0x00


	//----- nvinfo : EIATTR_KPARAM_INFO
	.align		4
.L_19:
        /*0048*/ 	.byte	0x04, 0x17
        /*004a*/ 	.short	(.L_21 - .L_20)
.L_20:
        /*004c*/ 	.word	0x00000000
        /*0050*/ 	.short	0x0000
        /*0052*/ 	.short	0x0000
        /*0054*/ 	.byte	0x00, 0xf5, 0x21, 0x00


	//----- nvinfo : EIATTR_SPARSE_MMA_MASK
	.align		4
.L_21:
        /*0058*/ 	.byte	0x03, 0x50
        /*005a*/ 	.short	0x0000


	//----- nvinfo : EIATTR_MAXREG_COUNT
	.align		4
        /*005c*/ 	.byte	0x03, 0x1b
        /*005e*/ 	.short	0x00ff


	//----- nvinfo : EIATTR_MERCURY_ISA_VERSION
	.align		4
        /*0060*/ 	.byte	0x03, 0x5f
        /*0062*/ 	.short	0x0101


	//----- nvinfo : EIATTR_VRC_CTA_INIT_COUNT
	.align		4
        /*0064*/ 	.byte	0x02, 0x4a
	.zero		1
	.zero		1


	//----- nvinfo : EIATTR_EXIT_INSTR_OFFSETS
	.align		4
        /*0068*/ 	.byte	0x04, 0x1c
        /*006a*/ 	.short	(.L_23 - .L_22)


	//   ....[0]....
.L_22:
        /*006c*/ 	.word	0x00000d30


	//   ....[1]....
        /*0070*/ 	.word	0x00000f40


	//   ....[2]....
        /*0074*/ 	.word	0x000011e0


	//   ....[3]....
        /*0078*/ 	.word	0x00001ae0


	//   ....[4]....
        /*007c*/ 	.word	0x00001d20


	//----- nvinfo : EIATTR_CRS_STACK_SIZE
	.align		4
.L_23:
        /*0080*/ 	.byte	0x04, 0x1e
        /*0082*/ 	.short	(.L_25 - .L_24)
.L_24:
        /*0084*/ 	.word	0x00000000


	//----- nvinfo : EIATTR_CBANK_PARAM_SIZE
	.align		4
.L_25:
        /*0088*/ 	.byte	0x03, 0x19
        /*008a*/ 	.short	0x0028


	//----- nvinfo : EIATTR_PARAM_CBANK
	.align		4
        /*008c*/ 	.byte	0x04, 0x0a
        /*008e*/ 	.short	(.L_27 - .L_26)
	.align		4
.L_26:
        /*0090*/ 	.word	index@(.nv.constant0.add)
        /*0094*/ 	.short	0x0380
        /*0096*/ 	.short	0x0028


	//----- nvinfo : EIATTR_SW_WAR
	.align		4
.L_27:
        /*0098*/ 	.byte	0x04, 0x36
        /*009a*/ 	.short	(.L_29 - .L_28)
.L_28:
        /*009c*/ 	.word	0x00000008
.L_29:


//--------------------- .nv.callgraph             --------------------------
	.section	.nv.callgraph,"",@"SHT_CUDA_CALLGRAPH"
	.align	4
	.sectionentsize	8
	.align		4
        /*0000*/ 	.word	0x00000000
	.align		4
        /*0004*/ 	.word	0xffffffff
	.align		4
        /*0008*/ 	.word	0x00000000
	.align		4
        /*000c*/ 	.word	0xfffffffe
	.align		4
        /*0010*/ 	.word	0x00000000
	.align		4
        /*0014*/ 	.word	0xfffffffd
	.align		4
        /*0018*/ 	.word	0x00000000
	.align		4
        /*001c*/ 	.word	0xfffffffc


//--------------------- .text.add                 --------------------------
	.section	.text.add,"ax",@progbits
	.align	128
        .global         add
        .type           add,@function
        .size           add,(.L_x_29 - add)
        .other          add,@"STO_CUDA_ENTRY STV_DEFAULT"
add:
.text.add:
[----:B------:R-:W-:Y:S01]  /*0000*/  LDC R1, c[0x0][0x37c] ;  /* 0x0000df00ff017b82 */ /* 0x000fe20000000800 */
[----:B------:R-:W0:Y:S01]  /*0010*/  S2R R0, SR_CTAID.X ;  /* 0x0000000000007919 */ /* 0x000e220000002500 */
[----:B------:R-:W1:Y:S01]  /*0020*/  LDCU UR4, c[0x0][0x360] ;  /* 0x00006c00ff0477ac */ /* 0x000e620008000800 */
[----:B------:R-:W0:Y:S01]  /*0030*/  S2R R3, SR_CTAID.Y ;  /* 0x0000000000037919 */ /* 0x000e220000002600 */
[----:B------:R-:W1:Y:S01]  /*0040*/  LDCU UR7, c[0x0][0x364] ;  /* 0x00006c80ff0777ac */ /* 0x000e620008000800 */
[----:B------:R-:W2:Y:S01]  /*0050*/  S2R R7, SR_CTAID.Z ;  /* 0x0000000000077919 */ /* 0x000ea20000002700 */
[----:B------:R-:W3:Y:S01]  /*0060*/  LDCU UR5, c[0x0][0x39c] ;  /* 0x00007380ff0577ac */ /* 0x000ee20008000800 */
[----:B------:R-:W4:Y:S01]  /*0070*/  S2R R9, SR_TID.X ;  /* 0x0000000000097919 */ /* 0x000f220000002100 */
[----:B------:R-:W3:Y:S01]  /*0080*/  LDCU UR6, c[0x0][0x3a4] ;  /* 0x00007480ff0677ac */ /* 0x000ee20008000800 */
[----:B------:R-:W5:Y:S01]  /*0090*/  S2R R11, SR_TID.Y ;  /* 0x00000000000b7919 */ /* 0x000f620000002200 */
[----:B------:R-:W3:Y:S01]  /*00a0*/  LDCU UR8, c[0x0][0x368] ;  /* 0x00006d00ff0877ac */ /* 0x000ee20008000800 */
[----:B------:R-:W5:Y:S01]  /*00b0*/  S2R R2, SR_TID.Z ;  /* 0x0000000000027919 */ /* 0x000f620000002300 */
[----:B------:R-:W0:Y:S01]  /*00c0*/  LDCU UR9, c[0x0][0x370] ;  /* 0x00006e00ff0977ac */ /* 0x000e220008000800 */
[----:B------:R-:W2:Y:S01]  /*00d0*/  LDCU UR10, c[0x0][0x374] ;  /* 0x00006e80ff0a77ac */ /* 0x000ea20008000800 */
[----:B------:R-:W5:Y:S01]  /*00e0*/  LDC R5, c[0x0][0x378] ;  /* 0x0000de00ff057b82 */ /* 0x000f620000000800 */
[----:B-1----:R-:W-:-:S02]  /*00f0*/  UIMAD UR4, UR4, UR7, URZ ;  /* 0x00000007040472a4 */ /* 0x002fc4000f8e02ff */
[----:B---3--:R-:W-:Y:S02]  /*0100*/  ULOP3.LUT UR5, UR5, UR6, URZ, 0xfc, !UPT ;  /* 0x0000000605057292 */ /* 0x008fe4000f8efcff */
[----:B------:R-:W-:Y:S01]  /*0110*/  UIMAD UR4, UR4, UR8, URZ ;  /* 0x00000008040472a4 */ /* 0x000fe2000f8e02ff */
[----:B0-----:R-:W-:Y:S01]  /*0120*/  IMAD R0, R0, UR7, R3 ;  /* 0x0000000700007c24 */ /* 0x001fe2000f8e0203 */
[----:B------:R-:W-:Y:S02]  /*0130*/  UISETP.NE.U32.AND UP0, UPT, UR5, URZ, UPT ;  /* 0x000000ff0500728c */ /* 0x000fe4000bf05070 */
[----:B------:R-:W-:Y:S01]  /*0140*/  UIMAD UR4, UR4, UR9, URZ ;  /* 0x00000009040472a4 */ /* 0x000fe2000f8e02ff */
[----:B--2---:R-:W-:-:S03]  /*0150*/  IMAD R0, R0, UR8, R7 ;  /* 0x0000000800007c24 */ /* 0x004fc6000f8e0207 */
[----:B------:R-:W-:Y:S01]  /*0160*/  UIMAD UR4, UR4, UR10, URZ ;  /* 0x0000000a040472a4 */ /* 0x000fe2000f8e02ff */
[----:B----4-:R-:W-:-:S04]  /*0170*/  IMAD R0, R0, UR9, R9 ;  /* 0x0000000900007c24 */ /* 0x010fc8000f8e0209 */
[----:B-----5:R-:W-:-:S04]  /*0180*/  IMAD R0, R0, UR10, R11 ;  /* 0x0000000a00007c24 */ /* 0x020fc8000f8e020b */
[----:B------:R-:W-:Y:S02]  /*0190*/  IMAD R7, R0, R5, R2 ;  /* 0x0000000500077224 */ /* 0x000fe400078e0202 */
[----:B------:R-:W-:Y:S01]  /*01a0*/  IMAD R5, R5, UR4, RZ ;  /* 0x0000000405057c24 */ /* 0x000fe2000f8e02ff */
[----:B------:R-:W-:Y:S06]  /*01b0*/  BRA.U UP0, `(.L_x_0) ;  /* 0x0000000100587547 */ /* 0x000fec000b800000 */
[----:B------:R-:W0:Y:S01]  /*01c0*/  LDCU UR4, c[0x0][0x3a0] ;  /* 0x00007400ff0477ac */ /* 0x000e220008000800 */
[----:B------:R-:W1:Y:S01]  /*01d0*/  LDC R4, c[0x0][0x398] ;  /* 0x0000e600ff047b82 */ /* 0x000e620000000800 */
[----:B0-----:R-:W0:Y:S01]  /*01e0*/  I2F.U32.RP R0, UR4 ;  /* 0x0000000400007d06 */ /* 0x001e220008209000 */
[----:B------:R-:W-:-:S07]  /*01f0*/  ISETP.NE.U32.AND P1, PT, RZ, UR4, PT ;  /* 0x00000004ff007c0c */ /* 0x000fce000bf25070 */
[----:B0-----:R-:W0:Y:S02]  /*0200*/  MUFU.RCP R0, R0 ;  /* 0x0000000000007308 */ /* 0x001e240000001000 */
[----:B0-----:R-:W-:-:S06]  /*0210*/  VIADD R2, R0, 0xffffffe ;  /* 0x0ffffffe00027836 */ /* 0x001fcc0000000000 */
[----:B------:R0:W2:Y:S02]  /*0220*/  F2I.FTZ.U32.TRUNC.NTZ R3, R2 ;  /* 0x0000000200037305 */ /* 0x0000a4000021f000 */
[----:B0-----:R-:W-:Y:S02]  /*0230*/  HFMA2 R2, -RZ, RZ, 0, 0 ;  /* 0x00000000ff027431 */ /* 0x001fe400000001ff */
[----:B--2---:R-:W-:-:S04]  /*0240*/  IMAD.MOV R9, RZ, RZ, -R3 ;  /* 0x000000ffff097224 */ /* 0x004fc800078e0a03 */
[----:B------:R-:W-:-:S04]  /*0250*/  IMAD R9, R9, UR4, RZ ;  /* 0x0000000409097c24 */ /* 0x000fc8000f8e02ff */
[----:B------:R-:W-:-:S06]  /*0260*/  IMAD.HI.U32 R3, R3, R9, R2 ;  /* 0x0000000903037227 */ /* 0x000fcc00078e0002 */
[----:B-1----:R-:W-:-:S04]  /*0270*/  IMAD.HI.U32 R3, R3, R4, RZ ;  /* 0x0000000403037227 */ /* 0x002fc800078e00ff */
[----:B------:R-:W-:-:S04]  /*0280*/  IMAD.MOV R3, RZ, RZ, -R3 ;  /* 0x000000ffff037224 */ /* 0x000fc800078e0a03 */
[----:B------:R-:W-:-:S05]  /*0290*/  IMAD R0, R3, UR4, R4 ;  /* 0x0000000403007c24 */ /* 0x000fca000f8e0204 */
[----:B------:R-:W-:-:S13]  /*02a0*/  ISETP.GE.U32.AND P0, PT, R0, UR4, PT ;  /* 0x0000000400007c0c */ /* 0x000fda000bf06070 */
[----:B------:R-:W-:-:S05]  /*02b0*/  @P0 VIADD R0, R0, -UR4 ;  /* 0x8000000400000c36 */ /* 0x000fca0008000000 */
[----:B------:R-:W-:-:S13]  /*02c0*/  ISETP.GE.U32.AND P0, PT, R0, UR4, PT ;  /* 0x0000000400007c0c */ /* 0x000fda000bf06070 */
[----:B------:R-:W-:Y:S02]  /*02d0*/  @P0 IADD3 R0, PT, PT, R0, -UR4, RZ ;  /* 0x8000000400000c10 */ /* 0x000fe4000fffe0ff */
[----:B------:R-:W-:-:S04]  /*02e0*/  @!P1 LOP3.LUT R0, RZ, UR4, RZ, 0x33, !PT ;  /* 0x00000004ff009c12 */ /* 0x000fc8000f8e33ff */
[----:B------:R-:W-:-:S04]  /*02f0*/  ISETP.NE.U32.AND P0, PT, R0, RZ, PT ;  /* 0x000000ff0000720c */ /* 0x000fc80003f05070 */
[----:B------:R-:W-:Y:S01]  /*0300*/  ISETP.NE.AND.EX P0, PT, RZ, RZ, PT, P0 ;  /* 0x000000ffff00720c */ /* 0x000fe20003f05300 */
[----:B------:R-:W-:-:S12]  /*0310*/  BRA `(.L_x_1) ;  /* 0x0000000000287947 */ /* 0x000fd80003800000 */
.L_x_0:
[----:B------:R-:W0:Y:S01]  /*0320*/  LDCU.64 UR4, c[0x0][0x398] ;  /* 0x00007300ff0477ac */ /* 0x000e220008000a00 */
[----:B------:R-:W-:Y:S01]  /*0330*/  MOV R2, 0x3a0 ;  /* 0x000003a000027802 */ /* 0x000fe20000000f00 */
[----:B------:R-:W1:Y:S01]  /*0340*/  LDCU.64 UR6, c[0x0][0x3a0] ;  /* 0x00007400ff0677ac */ /* 0x000e620008000a00 */
[----:B0-----:R-:W-:Y:S02]  /*0350*/  IMAD.U32 R0, RZ, RZ, UR4 ;  /* 0x00000004ff007e24 */ /* 0x001fe4000f8e00ff */
[----:B------:R-:W-:Y:S01]  /*0360*/  IMAD.U32 R6, RZ, RZ, UR5 ;  /* 0x00000005ff067e24 */ /* 0x000fe2000f8e00ff */
[----:B-1----:R-:W-:Y:S01]  /*0370*/  MOV R4, UR6 ;  /* 0x0000000600047c02 */ /* 0x002fe20008000f00 */
[----:B------:R-:W-:-:S07]  /*0380*/  IMAD.U32 R3, RZ, RZ, UR7 ;  /* 0x00000007ff037e24 */ /* 0x000fce000f8e00ff */
[----:B------:R-:W-:Y:S05]  /*0390*/  CALL.REL.NOINC `($__internal_1_$__cuda_sm20_rem_u64) ;  /* 0x0000001c00747944 */ /* 0x000fea0003c00000 */
[----:B------:R-:W-:-:S04]  /*03a0*/  ISETP.NE.U32.AND P0, PT, R0, RZ, PT ;  /* 0x000000ff0000720c */ /* 0x000fc80003f05070 */
[----:B------:R-:W-:-:S13]  /*03b0*/  ISETP.NE.AND.EX P0, PT, R4, RZ, PT, P0 ;  /* 0x000000ff0400720c */ /* 0x000fda0003f05300 */
.L_x_1:
[----:B------:R-:W0:Y:S01]  /*03c0*/  LDCU.64 UR12, c[0x0][0x398] ;  /* 0x00007300ff0c77ac */ /* 0x000e220008000a00 */
[----:B------:R-:W1:Y:S01]  /*03d0*/  LDCU.64 UR6, c[0x0][0x358] ;  /* 0x00006b00ff0677ac */ /* 0x000e620008000a00 */
[----:B0-----:R-:W-:-:S04]  /*03e0*/  ISETP.GE.U32.AND P1, PT, R7, UR12, PT ;  /* 0x0000000c07007c0c */ /* 0x001fc8000bf26070 */
[----:B------:R-:W-:-:S13]  /*03f0*/  ISETP.GE.U32.OR.EX P0, PT, RZ, UR13, P0, P1 ;  /* 0x0000000dff007c0c */ /* 0x000fda0008706510 */
[----:B-1----:R-:W-:Y:S05]  /*0400*/  @P0 BRA `(.L_x_2) ;  /* 0x0000000800dc0947 */ /* 0x002fea0003800000 */
[----:B------:R-:W0:Y:S01]  /*0410*/  LDCU.64 UR4, c[0x0][0x3a0] ;  /* 0x00007400ff0477ac */ /* 0x000e220008000a00 */
[----:B------:R-:W-:Y:S01]  /*0420*/  IMAD.MOV.U32 R8, RZ, RZ, 0x1 ;  /* 0x00000001ff087424 */ /* 0x000fe200078e00ff */
[----:B------:R-:W-:Y:S02]  /*0430*/  MOV R9, 0x0 ;  /* 0x0000000000097802 */ /* 0x000fe40000000f00 */
[----:B0-----:R-:W-:-:S04]  /*0440*/  ISETP.GT.U32.AND P0, PT, R5, UR4, PT ;  /* 0x0000000405007c0c */ /* 0x001fc8000bf04070 */
[----:B------:R-:W-:-:S13]  /*0450*/  ISETP.GT.U32.AND.EX P0, PT, RZ, UR5, PT, P0 ;  /* 0x00000005ff007c0c */ /* 0x000fda000bf04100 */
[----:B------:R-:W-:Y:S05]  /*0460*/  @P0 BRA `(.L_x_3) ;  /* 0x00000000007c0947 */ /* 0x000fea0003800000 */
[----:B------:R-:W-:-:S09]  /*0470*/  UISETP.NE.U32.AND UP0, UPT, UR5, URZ, UPT ;  /* 0x000000ff0500728c */ /* 0x000fd2000bf05070 */
[----:B------:R-:W-:Y:S05]  /*0480*/  BRA.U UP0, `(.L_x_4) ;  /* 0x0000000100507547 */ /* 0x000fea000b800000 */
[----:B------:R-:W0:Y:S01]  /*0490*/  I2F.U32.RP R4, UR4 ;  /* 0x0000000400047d06 */ /* 0x000e220008209000 */
[----:B------:R-:W-:-:S07]  /*04a0*/  ISETP.NE.U32.AND P2, PT, RZ, UR4, PT ;  /* 0x00000004ff007c0c */ /* 0x000fce000bf45070 */
[----:B0-----:R-:W0:Y:S02]  /*04b0*/  MUFU.RCP R4, R4 ;  /* 0x0000000400047308 */ /* 0x001e240000001000 */
[----:B0-----:R-:W-:-:S06]  /*04c0*/  VIADD R2, R4, 0xffffffe ;  /* 0x0ffffffe04027836 */ /* 0x001fcc0000000000 */
[----:B------:R0:W1:Y:S02]  /*04d0*/  F2I.FTZ.U32.TRUNC.NTZ R3, R2 ;  /* 0x0000000200037305 */ /* 0x000064000021f000 */
[----:B0-----:R-:W-:Y:S02]  /*04e0*/  HFMA2 R2, -RZ, RZ, 0, 0 ;  /* 0x00000000ff027431 */ /* 0x001fe400000001ff */
[----:B-1----:R-:W-:-:S04]  /*04f0*/  IMAD.MOV R9, RZ, RZ, -R3 ;  /* 0x000000ffff097224 */ /* 0x002fc800078e0a03 */
[----:B------:R-:W-:-:S04]  /*0500*/  IMAD R9, R9, UR4, RZ ;  /* 0x0000000409097c24 */ /* 0x000fc8000f8e02ff */
[----:B------:R-:W-:-:S04]  /*0510*/  IMAD.HI.U32 R8, R3, R9, R2 ;  /* 0x0000000903087227 */ /* 0x000fc800078e0002 */
[----:B------:R-:W-:Y:S02]  /*0520*/  IMAD.MOV.U32 R9, RZ, RZ, RZ ;  /* 0x000000ffff097224 */ /* 0x000fe400078e00ff */
[----:B------:R-:W-:-:S04]  /*0530*/  IMAD.HI.U32 R8, R8, R5, RZ ;  /* 0x0000000508087227 */ /* 0x000fc800078e00ff */
[----:B------:R-:W-:-:S04]  /*0540*/  IMAD.MOV R0, RZ, RZ, -R8 ;  /* 0x000000ffff007224 */ /* 0x000fc800078e0a08 */
[----:B------:R-:W-:-:S05]  /*0550*/  IMAD R0, R0, UR4, R5 ;  /* 0x0000000400007c24 */ /* 0x000fca000f8e0205 */
[----:B------:R-:W-:-:S13]  /*0560*/  ISETP.GE.U32.AND P0, PT, R0, UR4, PT ;  /* 0x0000000400007c0c */ /* 0x000fda000bf06070 */
[----:B------:R-:W-:Y:S01]  /*0570*/  @P0 VIADD R0, R0, -UR4 ;  /* 0x8000000400000c36 */ /* 0x000fe20008000000 */
[----:B------:R-:W-:-:S04]  /*0580*/  @P0 IADD3 R8, PT, PT, R8, 0x1, RZ ;  /* 0x0000000108080810 */ /* 0x000fc80007ffe0ff */
[----:B------:R-:W-:-:S13]  /*0590*/  ISETP.GE.U32.AND P1, PT, R0, UR4, PT ;  /* 0x0000000400007c0c */ /* 0x000fda000bf26070 */
[----:B------:R-:W-:Y:S01]  /*05a0*/  @P1 VIADD R8, R8, 0x1 ;  /* 0x0000000108081836 */ /* 0x000fe20000000000 */
[----:B------:R-:W-:Y:S01]  /*05b0*/  @!P2 LOP3.LUT R8, RZ, UR4, RZ, 0x33, !PT ;  /* 0x00000004ff08ac12 */ /* 0x000fe2000f8e33ff */
[----:B------:R-:W-:Y:S06]  /*05c0*/  BRA `(.L_x_3) ;  /* 0x0000000000247947 */ /* 0x000fec0003800000 */
.L_x_4:
[----:B------:R-:W0:Y:S01]  /*05d0*/  LDCU.64 UR4, c[0x0][0x3a0] ;  /* 0x00007400ff0477ac */ /* 0x000e220008000a00 */
[----:B------:R-:W-:Y:S01]  /*05e0*/  HFMA2 R12, -RZ, RZ, 0, 0 ;  /* 0x00000000ff0c7431 */ /* 0x000fe200000001ff */
[----:B------:R-:W-:Y:S02]  /*05f0*/  MOV R18, R5 ;  /* 0x0000000500127202 */ /* 0x000fe40000000f00 */
[----:B------:R-:W-:Y:S01]  /*0600*/  MOV R0, 0x640 ;  /* 0x0000064000007802 */ /* 0x000fe20000000f00 */
[----:B0-----:R-:W-:Y:S02]  /*0610*/  IMAD.U32 R2, RZ, RZ, UR4 ;  /* 0x00000004ff027e24 */ /* 0x001fe4000f8e00ff */
[----:B------:R-:W-:-:S07]  /*0620*/  IMAD.U32 R3, RZ, RZ, UR5 ;  /* 0x00000005ff037e24 */ /* 0x000fce000f8e00ff */
[----:B------:R-:W-:Y:S05]  /*0630*/  CALL.REL.NOINC `($__internal_0_$__cuda_sm20_div_u64) ;  /* 0x0000001400bc7944 */ /* 0x000fea0003c00000 */
[----:B------:R-:W-:Y:S02]  /*0640*/  IMAD.MOV.U32 R8, RZ, RZ, R10 ;  /* 0x000000ffff087224 */ /* 0x000fe400078e000a */
[----:B------:R-:W-:-:S07]  /*0650*/  IMAD.MOV.U32 R9, RZ, RZ, R13 ;  /* 0x000000ffff097224 */ /* 0x000fce00078e000d */
.L_x_3:
[----:B------:R-:W0:Y:S01]  /*0660*/  LDC.64 R2, c[0x0][0x3a0] ;  /* 0x0000e800ff027b82 */ /* 0x000e220000000a00 */
[----:B------:R-:W1:Y:S01]  /*0670*/  LDCU UR4, c[0x0][0x39c] ;  /* 0x00007380ff0477ac */ /* 0x000e620008000800 */
[----:B------:R-:W-:Y:S01]  /*0680*/  BSSY.RECONVERGENT B0, `(.L_x_5) ;  /* 0x0000040000007945 */ /* 0x000fe20003800200 */
[-C--:B0-----:R-:W-:Y:S01]  /*0690*/  ISETP.LT.U32.AND P0, PT, R5, R2.reuse, PT ;  /* 0x000000020500720c */ /* 0x081fe20003f01070 */
[----:B------:R-:W-:-:S03]  /*06a0*/  IMAD.WIDE.U32 R14, R8, R2, RZ ;  /* 0x00000002080e7225 */ /* 0x000fc600078e00ff */
[----:B------:R-:W-:-:S04]  /*06b0*/  ISETP.LT.U32.AND.EX P0, PT, RZ, R3, PT, P0 ;  /* 0x00000003ff00720c */ /* 0x000fc80003f01100 */
[----:B------:R-:W-:-:S04]  /*06c0*/  SEL R4, R5, R2, P0 ;  /* 0x0000000205047207 */ /* 0x000fc80000000000 */
[----:B------:R-:W0:Y:S01]  /*06d0*/  I2F.U32.RP R0, R4 ;  /* 0x0000000400007306 */ /* 0x000e220000209000 */
[----:B------:R-:W-:-:S07]  /*06e0*/  ISETP.NE.U32.AND P3, PT, R4, RZ, PT ;  /* 0x000000ff0400720c */ /* 0x000fce0003f65070 */
[----:B0-----:R-:W0:Y:S02]  /*06f0*/  MUFU.RCP R0, R0 ;  /* 0x0000000000007308 */ /* 0x001e240000001000 */
[----:B0-----:R-:W-:Y:S01]  /*0700*/  IADD3 R10, PT, PT, R0, 0xffffffe, RZ ;  /* 0x0ffffffe000a7810 */ /* 0x001fe20007ffe0ff */
[----:B------:R-:W-:-:S05]  /*0710*/  IMAD R0, R9, R2, RZ ;  /* 0x0000000209007224 */ /* 0x000fca00078e02ff */
[----:B------:R0:W2:Y:S02]  /*0720*/  F2I.FTZ.U32.TRUNC.NTZ R11, R10 ;  /* 0x0000000a000b7305 */ /* 0x0000a4000021f000 */
[----:B0-----:R-:W-:Y:S02]  /*0730*/  IMAD.MOV.U32 R10, RZ, RZ, RZ ;  /* 0x000000ffff0a7224 */ /* 0x001fe400078e00ff */
[----:B--2---:R-:W-:-:S04]  /*0740*/  IMAD.MOV R5, RZ, RZ, -R11 ;  /* 0x000000ffff057224 */ /* 0x004fc800078e0a0b */
[----:B------:R-:W-:-:S04]  /*0750*/  IMAD R5, R5, R4, RZ ;  /* 0x0000000405057224 */ /* 0x000fc800078e02ff */
[----:B------:R-:W-:-:S06]  /*0760*/  IMAD.HI.U32 R6, R11, R5, R10 ;  /* 0x000000050b067227 */ /* 0x000fcc00078e000a */
[----:B------:R-:W-:Y:S01]  /*0770*/  IMAD.HI.U32 R11, R6, R7, RZ ;  /* 0x00000007060b7227 */ /* 0x000fe200078e00ff */
[----:B------:R-:W-:-:S04]  /*0780*/  SEL R6, R3, RZ, !P0 ;  /* 0x000000ff03067207 */ /* 0x000fc80004000000 */
[----:B------:R-:W-:-:S05]  /*0790*/  IADD3 R5, PT, PT, -R11, RZ, RZ ;  /* 0x000000ff0b057210 */ /* 0x000fca0007ffe1ff */
[----:B------:R-:W-:-:S05]  /*07a0*/  IMAD R5, R4, R5, R7 ;  /* 0x0000000504057224 */ /* 0x000fca00078e0207 */
[----:B------:R-:W-:-:S13]  /*07b0*/  ISETP.GE.U32.AND P1, PT, R5, R4, PT ;  /* 0x000000040500720c */ /* 0x000fda0003f26070 */
[----:B------:R-:W-:Y:S02]  /*07c0*/  @P1 IMAD.IADD R5, R5, 0x1, -R4 ;  /* 0x0000000105051824 */ /* 0x000fe400078e0a04 */
[----:B------:R-:W-:-:S03]  /*07d0*/  @P1 VIADD R11, R11, 0x1 ;  /* 0x000000010b0b1836 */ /* 0x000fc60000000000 */
[----:B------:R-:W-:Y:S01]  /*07e0*/  ISETP.GE.U32.AND P2, PT, R5, R4, PT ;  /* 0x000000040500720c */ /* 0x000fe20003f46070 */
[----:B------:R-:W-:Y:S01]  /*07f0*/  IMAD R5, R8, R3, R0 ;  /* 0x0000000308057224 */ /* 0x000fe200078e0200 */
[----:B------:R-:W-:-:S03]  /*0800*/  MOV R8, RZ ;  /* 0x000000ff00087202 */ /* 0x000fc60000000f00 */
[----:B------:R-:W-:-:S05]  /*0810*/  IMAD.IADD R5, R15, 0x1, R5 ;  /* 0x000000010f057824 */ /* 0x000fca00078e0205 */
[----:B-1----:R-:W-:-:S03]  /*0820*/  LOP3.LUT R2, R5, UR4, RZ, 0xfc, !PT ;  /* 0x0000000405027c12 */ /* 0x002fc6000f8efcff */
[----:B------:R-:W-:Y:S02]  /*0830*/  @P2 IADD3 R11, PT, PT, R11, 0x1, RZ ;  /* 0x000000010b0b2810 */ /* 0x000fe40007ffe0ff */
[----:B------:R-:W-:Y:S02]  /*0840*/  ISETP.NE.U32.AND P1, PT, R2, RZ, PT ;  /* 0x000000ff0200720c */ /* 0x000fe40003f25070 */
[----:B------:R-:W-:-:S05]  /*0850*/  @!P3 LOP3.LUT R11, RZ, R4, RZ, 0x33, !PT ;  /* 0x00000004ff0bb212 */ /* 0x000fca00078e33ff */
[--C-:B------:R-:W-:Y:S02]  /*0860*/  IMAD.MOV R0, RZ, RZ, -R11.reuse ;  /* 0x000000ffff007224 */ /* 0x100fe400078e0a0b */
[----:B------:R-:W-:Y:S02]  /*0870*/  IMAD.MOV.U32 R9, RZ, RZ, R11 ;  /* 0x000000ffff097224 */ /* 0x000fe400078e000b */
[----:B------:R-:W-:Y:S02]  /*0880*/  IMAD R7, R4, R0, R7 ;  /* 0x0000000004077224 */ /* 0x000fe400078e0207 */
[----:B------:R-:W-:Y:S05]  /*0890*/  @P1 BRA `(.L_x_6) ;  /* 0x0000000000541947 */ /* 0x000fea0003800000 */
[----:B------:R-:W0:Y:S01]  /*08a0*/  I2F.U32.RP R0, R14 ;  /* 0x0000000e00007306 */ /* 0x000e220000209000 */
[----:B------:R-:W1:Y:S01]  /*08b0*/  LDCU UR4, c[0x0][0x398] ;  /* 0x00007300ff0477ac */ /* 0x000e620008000800 */
[----:B------:R-:W-:Y:S02]  /*08c0*/  ISETP.NE.U32.AND P2, PT, R14, RZ, PT ;  /* 0x000000ff0e00720c */ /* 0x000fe40003f45070 */
[----:B------:R-:W-:-:S04]  /*08d0*/  MOV R17, RZ ;  /* 0x000000ff00117202 */ /* 0x000fc80000000f00 */
[----:B0-----:R-:W0:Y:S02]  /*08e0*/  MUFU.RCP R0, R0 ;  /* 0x0000000000007308 */ /* 0x001e240000001000 */
[----:B0-----:R-:W-:-:S06]  /*08f0*/  VIADD R2, R0, 0xffffffe ;  /* 0x0ffffffe00027836 */ /* 0x001fcc0000000000 */
[----:B------:R0:W2:Y:S02]  /*0900*/  F2I.FTZ.U32.TRUNC.NTZ R3, R2 ;  /* 0x0000000200037305 */ /* 0x0000a4000021f000 */
[----:B0-----:R-:W-:Y:S01]  /*0910*/  IMAD.MOV.U32 R2, RZ, RZ, RZ ;  /* 0x000000ffff027224 */ /* 0x001fe200078e00ff */
[----:B--2---:R-:W-:-:S05]  /*0920*/  IADD3 R11, PT, PT, RZ, -R3, RZ ;  /* 0x80000003ff0b7210 */ /* 0x004fca0007ffe0ff */
[----:B------:R-:W-:-:S04]  /*0930*/  IMAD R11, R11, R14, RZ ;  /* 0x0000000e0b0b7224 */ /* 0x000fc800078e02ff */
[----:B------:R-:W-:-:S06]  /*0940*/  IMAD.HI.U32 R3, R3, R11, R2 ;  /* 0x0000000b03037227 */ /* 0x000fcc00078e0002 */
[----:B-1----:R-:W-:-:S04]  /*0950*/  IMAD.HI.U32 R16, R3, UR4, RZ ;  /* 0x0000000403107c27 */ /* 0x002fc8000f8e00ff */
[----:B------:R-:W-:-:S04]  /*0960*/  IMAD.MOV R3, RZ, RZ, -R16 ;  /* 0x000000ffff037224 */ /* 0x000fc800078e0a10 */
[----:B------:R-:W-:-:S05]  /*0970*/  IMAD R3, R14, R3, UR4 ;  /* 0x000000040e037e24 */ /* 0x000fca000f8e0203 */
[----:B------:R-:W-:-:S13]  /*0980*/  ISETP.GE.U32.AND P0, PT, R3, R14, PT ;  /* 0x0000000e0300720c */ /* 0x000fda0003f06070 */
[----:B------:R-:W-:Y:S01]  /*0990*/  @P0 IADD3 R3, PT, PT, R3, -R14, RZ ;  /* 0x8000000e03030210 */ /* 0x000fe20007ffe0ff */
[----:B------:R-:W-:-:S03]  /*09a0*/  @P0 VIADD R16, R16, 0x1 ;  /* 0x0000000110100836 */ /* 0x000fc60000000000 */
[----:B------:R-:W-:-:S13]  /*09b0*/  ISETP.GE.U32.AND P1, PT, R3, R14, PT ;  /* 0x0000000e0300720c */ /* 0x000fda0003f26070 */
[----:B------:R-:W-:Y:S01]  /*09c0*/  @P1 VIADD R16, R16, 0x1 ;  /* 0x0000000110101836 */ /* 0x000fe20000000000 */
[----:B------:R-:W-:Y:S01]  /*09d0*/  @!P2 LOP3.LUT R16, RZ, R14, RZ, 0x33, !PT ;  /* 0x0000000eff10a212 */ /* 0x000fe200078e33ff */
[----:B------:R-:W-:Y:S06]  /*09e0*/  BRA `(.L_x_7) ;  /* 0x0000000000247947 */ /* 0x000fec0003800000 */
.L_x_6:
[----:B------:R-:W0:Y:S01]  /*09f0*/  LDCU.64 UR4, c[0x0][0x398] ;  /* 0x00007300ff0477ac */ /* 0x000e220008000a00 */
[----:B------:R-:W-:Y:S01]  /*0a00*/  IMAD.MOV.U32 R2, RZ, RZ, R14 ;  /* 0x000000ffff027224 */ /* 0x000fe200078e000e */
[----:B------:R-:W-:Y:S01]  /*0a10*/  MOV R0, 0xa60 ;  /* 0x00000a6000007802 */ /* 0x000fe20000000f00 */
[----:B------:R-:W-:Y:S02]  /*0a20*/  IMAD.MOV.U32 R3, RZ, RZ, R5 ;  /* 0x000000ffff037224 */ /* 0x000fe400078e0005 */
[----:B0-----:R-:W-:Y:S01]  /*0a30*/  IMAD.U32 R18, RZ, RZ, UR4 ;  /* 0x00000004ff127e24 */ /* 0x001fe2000f8e00ff */
[----:B------:R-:W-:-:S07]  /*0a40*/  MOV R12, UR5 ;  /* 0x00000005000c7c02 */ /* 0x000fce0008000f00 */
[----:B------:R-:W-:Y:S05]  /*0a50*/  CALL.REL.NOINC `($__internal_0_$__cuda_sm20_div_u64) ;  /* 0x0000001000b47944 */ /* 0x000fea0003c00000 */
[----:B------:R-:W-:Y:S01]  /*0a60*/  IMAD.MOV.U32 R16, RZ, RZ, R10 ;  /* 0x000000ffff107224 */ /* 0x000fe200078e000a */
[----:B------:R-:W-:-:S07]  /*0a70*/  MOV R17, R13 ;  /* 0x0000000d00117202 */ /* 0x000fce0000000f00 */
.L_x_7:
[----:B------:R-:W-:Y:S05]  /*0a80*/  BSYNC.RECONVERGENT B0 ;  /* 0x0000000000007941 */ /* 0x000fea0003800200 */
.L_x_5:
[----:B------:R-:W0:Y:S01]  /*0a90*/  LDCU.64 UR4, c[0x0][0x3a0] ;  /* 0x00007400ff0477ac */ /* 0x000e220008000a00 */
[----:B------:R-:W-:-:S05]  /*0aa0*/  IADD3 R2, P0, PT, R9, R14, RZ ;  /* 0x0000000e09027210 */ /* 0x000fca0007f1e0ff */
[----:B------:R-:W-:Y:S01]  /*0ab0*/  IMAD.X R3, R8, 0x1, R5, P0 ;  /* 0x0000000108037824 */ /* 0x000fe200000e0605 */
[----:B0-----:R-:W-:Y:S01]  /*0ac0*/  UISETP.NE.U32.AND UP0, UPT, UR5, URZ, UPT ;  /* 0x000000ff0500728c */ /* 0x001fe2000bf05070 */
[----:B------:R-:W-:-:S04]  /*0ad0*/  IMAD R11, R17, UR4, RZ ;  /* 0x00000004110b7c24 */ /* 0x000fc8000f8e02ff */
[C---:B------:R-:W-:Y:S02]  /*0ae0*/  IMAD R11, R16.reuse, UR5, R11 ;  /* 0x00000005100b7c24 */ /* 0x040fe4000f8e020b */
[----:B------:R-:W-:-:S04]  /*0af0*/  IMAD.WIDE.U32 R16, R16, UR4, R2 ;  /* 0x0000000410107c25 */ /* 0x000fc8000f8e0002 */
[----:B------:R-:W-:Y:S01]  /*0b00*/  IMAD.IADD R11, R17, 0x1, R11 ;  /* 0x00000001110b7824 */ /* 0x000fe200078e020b */
[----:B------:R-:W-:Y:S06]  /*0b10*/  BRA.U UP0, `(.L_x_8) ;  /* 0x0000000100507547 */ /* 0x000fec000b800000 */
[----:B------:R-:W0:Y:S01]  /*0b20*/  I2F.U32.RP R0, R4 ;  /* 0x0000000400007306 */ /* 0x000e220000209000 */
[----:B------:R-:W-:Y:S01]  /*0b30*/  IMAD.MOV.U32 R2, RZ, RZ, RZ ;  /* 0x000000ffff027224 */ /* 0x000fe200078e00ff */
[----:B------:R-:W-:-:S06]  /*0b40*/  ISETP.NE.U32.AND P2, PT, R4, RZ, PT ;  /* 0x000000ff0400720c */ /* 0x000fcc0003f45070 */
[----:B0-----:R-:W0:Y:S02]  /*0b50*/  MUFU.RCP R0, R0 ;  /* 0x0000000000007308 */ /* 0x001e240000001000 */
[----:B0-----:R-:W-:-:S06]  /*0b60*/  IADD3 R10, PT, PT, R0, 0xffffffe, RZ ;  /* 0x0ffffffe000a7810 */ /* 0x001fcc0007ffe0ff */
[----:B------:R-:W0:Y:S02]  /*0b70*/  F2I.FTZ.U32.TRUNC.NTZ R3, R10 ;  /* 0x0000000a00037305 */ /* 0x000e24000021f000 */
[----:B0-----:R-:W-:-:S04]  /*0b80*/  IMAD.MOV R13, RZ, RZ, -R3 ;  /* 0x000000ffff0d7224 */ /* 0x001fc800078e0a03 */
[----:B------:R-:W-:-:S04]  /*0b90*/  IMAD R13, R13, R4, RZ ;  /* 0x000000040d0d7224 */ /* 0x000fc800078e02ff */
[----:B------:R-:W-:-:S06]  /*0ba0*/  IMAD.HI.U32 R2, R3, R13, R2 ;  /* 0x0000000d03027227 */ /* 0x000fcc00078e0002 */
[----:B------:R-:W-:-:S05]  /*0bb0*/  IMAD.HI.U32 R2, R2, UR4, RZ ;  /* 0x0000000402027c27 */ /* 0x000fca000f8e00ff */
[----:B------:R-:W-:-:S05]  /*0bc0*/  IADD3 R3, PT, PT, -R2, RZ, RZ ;  /* 0x000000ff02037210 */ /* 0x000fca0007ffe1ff */
[----:B------:R-:W-:-:S05]  /*0bd0*/  IMAD R3, R4, R3, UR4 ;  /* 0x0000000404037e24 */ /* 0x000fca000f8e0203 */
[----:B------:R-:W-:-:S13]  /*0be0*/  ISETP.GE.U32.AND P0, PT, R3, R4, PT ;  /* 0x000000040300720c */ /* 0x000fda0003f06070 */
[----:B------:R-:W-:Y:S02]  /*0bf0*/  @P0 IMAD.IADD R3, R3, 0x1, -R4 ;  /* 0x0000000103030824 */ /* 0x000fe400078e0a04 */
[----:B------:R-:W-:-:S03]  /*0c00*/  @P0 VIADD R2, R2, 0x1 ;  /* 0x0000000102020836 */ /* 0x000fc60000000000 */
[----:B------:R-:W-:Y:S01]  /*0c10*/  ISETP.GE.U32.AND P1, PT, R3, R4, PT ;  /* 0x000000040300720c */ /* 0x000fe20003f26070 */
[----:B------:R-:W-:-:S12]  /*0c20*/  IMAD.MOV.U32 R3, RZ, RZ, RZ ;  /* 0x000000ffff037224 */ /* 0x000fd800078e00ff */
[----:B------:R-:W-:Y:S02]  /*0c30*/  @P1 IADD3 R2, PT, PT, R2, 0x1, RZ ;  /* 0x0000000102021810 */ /* 0x000fe40007ffe0ff */
[----:B------:R-:W-:Y:S01]  /*0c40*/  @!P2 LOP3.LUT R2, RZ, R4, RZ, 0x33, !PT ;  /* 0x00000004ff02a212 */ /* 0x000fe200078e33ff */
[----:B------:R-:W-:Y:S06]  /*0c50*/  BRA `(.L_x_9) ;  /* 0x0000000000247947 */ /* 0x000fec0003800000 */
.L_x_8:
[----:B------:R-:W0:Y:S01]  /*0c60*/  LDCU.64 UR4, c[0x0][0x3a0] ;  /* 0x00007400ff0477ac */ /* 0x000e220008000a00 */
[----:B------:R-:W-:Y:S01]  /*0c70*/  IMAD.MOV.U32 R2, RZ, RZ, R4 ;  /* 0x000000ffff027224 */ /* 0x000fe200078e0004 */
[----:B------:R-:W-:Y:S01]  /*0c80*/  MOV R0, 0xcd0 ;  /* 0x00000cd000007802 */ /* 0x000fe20000000f00 */
[----:B------:R-:W-:Y:S01]  /*0c90*/  IMAD.MOV.U32 R3, RZ, RZ, R6 ;  /* 0x000000ffff037224 */ /* 0x000fe200078e0006 */
[----:B0-----:R-:W-:Y:S01]  /*0ca0*/  MOV R18, UR4 ;  /* 0x0000000400127c02 */ /* 0x001fe20008000f00 */
[----:B------:R-:W-:-:S07]  /*0cb0*/  IMAD.U32 R12, RZ, RZ, UR5 ;  /* 0x00000005ff0c7e24 */ /* 0x000fce000f8e00ff */
[----:B------:R-:W-:Y:S05]  /*0cc0*/  CALL.REL.NOINC `($__internal_0_$__cuda_sm20_div_u64) ;  /* 0x0000001000187944 */ /* 0x000fea0003c00000 */
[----:B------:R-:W-:Y:S01]  /*0cd0*/  MOV R2, R10 ;  /* 0x0000000a00027202 */ /* 0x000fe20000000f00 */
[----:B------:R-:W-:-:S07]  /*0ce0*/  IMAD.MOV.U32 R3, RZ, RZ, R13 ;  /* 0x000000ffff037224 */ /* 0x000fce00078e000d */
.L_x_9:
[----:B------:R-:W-:Y:S02]  /*0cf0*/  ISETP.NE.U32.AND P0, PT, R16, R9, PT ;  /* 0x000000091000720c */ /* 0x000fe40003f05070 */
[----:B------:R-:W-:Y:S02]  /*0d00*/  IADD3 R0, P1, P2, R2, R4, R7 ;  /* 0x0000000402007210 */ /* 0x000fe40007a3e007 */
[----:B------:R-:W-:Y:S02]  /*0d10*/  ISETP.NE.AND.EX P0, PT, R11, R8, PT, P0 ;  /* 0x000000080b00720c */ /* 0x000fe40003f05300 */
[----:B------:R-:W-:-:S11]  /*0d20*/  IADD3.X R10, PT, PT, R3, R6, RZ, P1, P2 ;  /* 0x00000006030a7210 */ /* 0x000fd60000fe44ff */
[----:B------:R-:W-:Y:S05]  /*0d30*/  @!P0 EXIT ;  /* 0x000000000000894d */ /* 0x000fea0003800000 */
.L_x_13:
[----:B------:R-:W-:Y:S01]  /*0d40*/  ISETP.NE.U32.AND P1, PT, R0, R7, PT ;  /* 0x000000070000720c */ /* 0x000fe20003f25070 */
[----:B------:R-:W-:Y:S01]  /*0d50*/  BSSY.RECONVERGENT B0, `(.L_x_10) ;  /* 0x000001e000007945 */ /* 0x000fe20003800200 */
[----:B------:R-:W-:Y:S02]  /*0d60*/  IADD3 R21, P2, PT, R9, R14, RZ ;  /* 0x0000000e09157210 */ /* 0x000fe40007f5e0ff */
[----:B------:R-:W-:Y:S02]  /*0d70*/  ISETP.NE.AND.EX P1, PT, R10, RZ, PT, P1 ;  /* 0x000000ff0a00720c */ /* 0x000fe40003f25310 */
[----:B------:R-:W-:Y:S01]  /*0d80*/  ISETP.NE.U32.AND P0, PT, R21, R16, PT ;  /* 0x000000101500720c */ /* 0x000fe20003f05070 */
[----:B------:R-:W-:-:S05]  /*0d90*/  IMAD.X R20, R8, 0x1, R5, P2 ;  /* 0x0000000108147824 */ /* 0x000fca00010e0605 */
[----:B------:R-:W-:-:S05]  /*0da0*/  ISETP.NE.AND.EX P0, PT, R20, R11, PT, P0 ;  /* 0x0000000b1400720c */ /* 0x000fca0003f05300 */
[----:B0-----:R-:W-:Y:S08]  /*0db0*/  @!P1 BRA `(.L_x_11) ;  /* 0x00000000005c9947 */ /* 0x001ff00003800000 */
[----:B------:R-:W-:Y:S01]  /*0dc0*/  MOV R22, R7 ;  /* 0x0000000700167202 */ /* 0x000fe20000000f00 */
[----:B------:R-:W-:-:S07]  /*0dd0*/  IMAD.MOV.U32 R23, RZ, RZ, RZ ;  /* 0x000000ffff177224 */ /* 0x000fce00078e00ff */
.L_x_12:
[----:B0-----:R-:W0:Y:S01]  /*0de0*/  LDCU.128 UR8, c[0x0][0x380] ;  /* 0x00007000ff0877ac */ /* 0x001e220008000c00 */
[----:B------:R-:W-:Y:S01]  /*0df0*/  IADD3 R19, P1, PT, R9, R22, RZ ;  /* 0x0000001609137210 */ /* 0x000fe20007f3e0ff */
[----:B------:R-:W1:Y:S03]  /*0e00*/  LDCU.64 UR4, c[0x0][0x390] ;  /* 0x00007200ff0477ac */ /* 0x000e660008000a00 */
[----:B------:R-:W-:Y:S01]  /*0e10*/  SHF.L.U32 R18, R19, 0x2, RZ ;  /* 0x0000000213127819 */ /* 0x000fe200000006ff */
[----:B------:R-:W-:-:S05]  /*0e20*/  IMAD.X R12, R8, 0x1, R23, P1 ;  /* 0x00000001080c7824 */ /* 0x000fca00008e0617 */
[----:B------:R-:W-:Y:S02]  /*0e30*/  SHF.L.U64.HI R19, R19, 0x2, R12 ;  /* 0x0000000213137819 */ /* 0x000fe4000001020c */
[----:B0-----:R-:W-:Y:S02]  /*0e40*/  LEA R2, P2, R22, UR10, 0x2 ;  /* 0x0000000a16027c11 */ /* 0x001fe4000f8410ff */
[----:B------:R-:W-:Y:S02]  /*0e50*/  IADD3 R12, P1, PT, R18, UR8, RZ ;  /* 0x00000008120c7c10 */ /* 0x000fe4000ff3e0ff */
[----:B------:R-:W-:Y:S02]  /*0e60*/  LEA.HI.X R3, R22, UR11, R23, 0x2, P2 ;  /* 0x0000000b16037c11 */ /* 0x000fe400090f1417 */
[----:B------:R-:W-:-:S04]  /*0e70*/  IADD3.X R13, PT, PT, R19, UR9, RZ, P1, !PT ;  /* 0x00000009130d7c10 */ /* 0x000fc80008ffe4ff */
[----:B------:R-:W2:Y:S04]  /*0e80*/  LDG.E.CONSTANT R3, desc[UR6][R2.64] ;  /* 0x0000000602037981 */ /* 0x000ea8000c1e9900 */
[----:B------:R-:W2:Y:S01]  /*0e90*/  LDG.E.CONSTANT R12, desc[UR6][R12.64] ;  /* 0x000000060c0c7981 */ /* 0x000ea2000c1e9900 */
[----:B-1----:R-:W-:-:S04]  /*0ea0*/  IADD3 R18, P1, PT, R18, UR4, RZ ;  /* 0x0000000412127c10 */ /* 0x002fc8000ff3e0ff */
[----:B------:R-:W-:Y:S02]  /*0eb0*/  IADD3.X R19, PT, PT, R19, UR5, RZ, P1, !PT ;  /* 0x0000000513137c10 */ /* 0x000fe40008ffe4ff */
[----:B------:R-:W-:-:S05]  /*0ec0*/  IADD3 R22, P1, PT, R22, R4, RZ ;  /* 0x0000000416167210 */ /* 0x000fca0007f3e0ff */
[----:B------:R-:W-:Y:S01]  /*0ed0*/  IMAD.X R23, R23, 0x1, R6, P1 ;  /* 0x0000000117177824 */ /* 0x000fe200008e0606 */
[----:B------:R-:W-:-:S04]  /*0ee0*/  ISETP.NE.U32.AND P1, PT, R22, R0, PT ;  /* 0x000000001600720c */ /* 0x000fc80003f25070 */
[----:B------:R-:W-:Y:S01]  /*0ef0*/  ISETP.NE.AND.EX P1, PT, R23, R10, PT, P1 ;  /* 0x0000000a1700720c */ /* 0x000fe20003f25310 */
[----:B--2---:R-:W-:-:S05]  /*0f00*/  FADD R25, R12, R3 ;  /* 0x000000030c197221 */ /* 0x004fca0000000000 */
[----:B------:R0:W-:Y:S07]  /*0f10*/  STG.E desc[UR6][R18.64], R25 ;  /* 0x0000001912007986 */ /* 0x0001ee000c101906 */
[----:B------:R-:W-:Y:S05]  /*0f20*/  @P1 BRA `(.L_x_12) ;  /* 0xfffffffc00ac1947 */ /* 0x000fea000383ffff */
.L_x_11:
[----:B------:R-:W-:Y:S05]  /*0f30*/  BSYNC.RECONVERGENT B0 ;  /* 0x0000000000007941 */ /* 0x000fea0003800200 */
.L_x_10:
[----:B------:R-:W-:Y:S05]  /*0f40*/  @!P0 EXIT ;  /* 0x000000000000894d */ /* 0x000fea0003800000 */
[----:B------:R-:W-:Y:S01]  /*0f50*/  IMAD.MOV.U32 R9, RZ, RZ, R21 ;  /* 0x000000ffff097224 */ /* 0x000fe200078e0015 */
[----:B------:R-:W-:Y:S01]  /*0f60*/  MOV R8, R20 ;  /* 0x0000001400087202 */ /* 0x000fe20000000f00 */
[----:B------:R-:W-:Y:S06]  /*0f70*/  BRA `(.L_x_13) ;  /* 0xfffffffc00707947 */ /* 0x000fec000383ffff */
.L_x_2:
[----:B------:R-:W0:Y:S02]  /*0f80*/  LDCU UR4, c[0x0][0x3a4] ;  /* 0x00007480ff0477ac */ /* 0x000e240008000800 */
[----:B0-----:R-:W-:-:S04]  /*0f90*/  ULOP3.LUT UR4, UR4, UR13, URZ, 0xfc, !UPT ;  /* 0x0000000d04047292 */ /* 0x001fc8000f8efcff */
[----:B------:R-:W-:-:S09]  /*0fa0*/  UISETP.NE.U32.AND UP0, UPT, UR4, URZ, UPT ;  /* 0x000000ff0400728c */ /* 0x000fd2000bf05070 */
[----:B------:R-:W-:Y:S05]  /*0fb0*/  BRA.U UP0, `(.L_x_14) ;  /* 0x0000000100547547 */ /* 0x000fea000b800000 */
[----:B------:R-:W0:Y:S01]  /*0fc0*/  I2F.U32.RP R0, UR12 ;  /* 0x0000000c00007d06 */ /* 0x000e220008209000 */
[----:B------:R-:W1:Y:S01]  /*0fd0*/  LDC R4, c[0x0][0x3a0] ;  /* 0x0000e800ff047b82 */ /* 0x000e620000000800 */
[----:B------:R-:W-:-:S06]  /*0fe0*/  ISETP.NE.U32.AND P1, PT, RZ, UR12, PT ;  /* 0x0000000cff007c0c */ /* 0x000fcc000bf25070 */
        /* <DEDUP_REMOVED lines=18> */
.L_x_14:
        /* <DEDUP_REMOVED lines=10> */
.L_x_15:
[----:B------:R-:W0:Y:S02]  /*11b0*/  LDCU.64 UR4, c[0x0][0x3a0] ;  /* 0x00007400ff0477ac */ /* 0x000e240008000a00 */
[----:B0-----:R-:W-:-:S04]  /*11c0*/  ISETP.GE.U32.AND P1, PT, R7, UR4, PT ;  /* 0x0000000407007c0c */ /* 0x001fc8000bf26070 */
[----:B------:R-:W-:-:S13]  /*11d0*/  ISETP.GE.U32.OR.EX P0, PT, RZ, UR5, P0, P1 ;  /* 0x00000005ff007c0c */ /* 0x000fda0008706510 */
[----:B------:R-:W-:Y:S05]  /*11e0*/  @P0 EXIT ;  /* 0x000000000000094d */ /* 0x000fea0003800000 */
        /* <DEDUP_REMOVED lines=9> */
[----:B------:R-:W-:Y:S01]  /*1280*/  ISETP.NE.U32.AND P2, PT, RZ, UR4, PT ;  /* 0x00000004ff007c0c */ /* 0x000fe2000bf45070 */
[----:B------:R-:W-:-:S06]  /*1290*/  IMAD.MOV.U32 R11, RZ, RZ, RZ ;  /* 0x000000ffff0b7224 */ /* 0x000fcc00078e00ff */
[----:B0-----:R-:W0:Y:S02]  /*12a0*/  MUFU.RCP R4, R4 ;  /* 0x0000000400047308 */ /* 0x001e240000001000 */
[----:B0-----:R-:W-:-:S06]  /*12b0*/  VIADD R2, R4, 0xffffffe ;  /* 0x0ffffffe04027836 */ /* 0x001fcc0000000000 */
[----:B------:R0:W1:Y:S02]  /*12c0*/  F2I.FTZ.U32.TRUNC.NTZ R3, R2 ;  /* 0x0000000200037305 */ /* 0x000064000021f000 */
[----:B0-----:R-:W-:Y:S02]  /*12d0*/  HFMA2 R2, -RZ, RZ, 0, 0 ;  /* 0x00000000ff027431 */ /* 0x001fe400000001ff */
[----:B-1----:R-:W-:-:S04]  /*12e0*/  IMAD.MOV R9, RZ, RZ, -R3 ;  /* 0x000000ffff097224 */ /* 0x002fc800078e0a03 */
[----:B------:R-:W-:-:S04]  /*12f0*/  IMAD R9, R9, UR4, RZ ;  /* 0x0000000409097c24 */ /* 0x000fc8000f8e02ff */
[----:B------:R-:W-:-:S06]  /*1300*/  IMAD.HI.U32 R10, R3, R9, R2 ;  /* 0x00000009030a7227 */ /* 0x000fcc00078e0002 */
        /* <DEDUP_REMOVED lines=10> */
.L_x_17:
[----:B------:R-:W0:Y:S01]  /*13b0*/  LDCU.64 UR4, c[0x0][0x398] ;  /* 0x00007300ff0477ac */ /* 0x000e220008000a00 */
[----:B------:R-:W-:Y:S01]  /*13c0*/  HFMA2 R12, -RZ, RZ, 0, 0 ;  /* 0x00000000ff0c7431 */ /* 0x000fe200000001ff */
[----:B------:R-:W-:Y:S02]  /*13d0*/  MOV R18, R5 ;  /* 0x0000000500127202 */ /* 0x000fe40000000f00 */
[----:B------:R-:W-:Y:S01]  /*13e0*/  MOV R0, 0x1420 ;  /* 0x0000142000007802 */ /* 0x000fe20000000f00 */
[----:B0-----:R-:W-:Y:S02]  /*13f0*/  IMAD.U32 R2, RZ, RZ, UR4 ;  /* 0x00000004ff027e24 */ /* 0x001fe4000f8e00ff */
[----:B------:R-:W-:-:S07]  /*1400*/  IMAD.U32 R3, RZ, RZ, UR5 ;  /* 0x00000005ff037e24 */ /* 0x000fce000f8e00ff */
[----:B------:R-:W-:Y:S05]  /*1410*/  CALL.REL.NOINC `($__internal_0_$__cuda_sm20_div_u64) ;  /* 0x0000000800447944 */ /* 0x000fea0003c00000 */
[----:B------:R-:W-:-:S07]  /*1420*/  IMAD.MOV.U32 R11, RZ, RZ, R13 ;  /* 0x000000ffff0b7224 */ /* 0x000fce00078e000d */
.L_x_16:
[----:B------:R-:W0:Y:S01]  /*1430*/  LDC.64 R2, c[0x0][0x398] ;  /* 0x0000e600ff027b82 */ /* 0x000e220000000a00 */
[----:B------:R-:W1:Y:S01]  /*1440*/  LDCU UR4, c[0x0][0x3a4] ;  /* 0x00007480ff0477ac */ /* 0x000e620008000800 */
[----:B------:R-:W-:Y:S01]  /*1450*/  BSSY.RECONVERGENT B0, `(.L_x_18) ;  /* 0x000003e000007945 */ /* 0x000fe20003800200 */
[----:B0-----:R-:W-:-:S04]  /*1460*/  ISETP.LT.U32.AND P0, PT, R5, R2, PT ;  /* 0x000000020500720c */ /* 0x001fc80003f01070 */
[----:B------:R-:W-:-:S04]  /*1470*/  ISETP.LT.U32.AND.EX P0, PT, RZ, R3, PT, P0 ;  /* 0x00000003ff00720c */ /* 0x000fc80003f01100 */
[----:B------:R-:W-:-:S04]  /*1480*/  SEL R14, R5, R2, P0 ;  /* 0x00000002050e7207 */ /* 0x000fc80000000000 */
[----:B------:R-:W0:Y:S01]  /*1490*/  I2F.U32.RP R0, R14 ;  /* 0x0000000e00007306 */ /* 0x000e220000209000 */
[----:B------:R-:W-:-:S07]  /*14a0*/  ISETP.NE.U32.AND P3, PT, R14, RZ, PT ;  /* 0x000000ff0e00720c */ /* 0x000fce0003f65070 */
[----:B0-----:R-:W0:Y:S02]  /*14b0*/  MUFU.RCP R0, R0 ;  /* 0x0000000000007308 */ /* 0x001e240000001000 */
[----:B0-----:R-:W-:Y:S02]  /*14c0*/  VIADD R4, R0, 0xffffffe ;  /* 0x0ffffffe00047836 */ /* 0x001fe40000000000 */
[----:B------:R-:W-:-:S04]  /*14d0*/  IMAD R0, R11, R2, RZ ;  /* 0x000000020b007224 */ /* 0x000fc800078e02ff */
[----:B------:R0:W2:Y:S01]  /*14e0*/  F2I.FTZ.U32.TRUNC.NTZ R5, R4 ;  /* 0x0000000400057305 */ /* 0x0000a2000021f000 */
[----:B------:R-:W-:Y:S02]  /*14f0*/  IMAD R11, R10, R3, R0 ;  /* 0x000000030a0b7224 */ /* 0x000fe400078e0200 */
[----:B0-----:R-:W-:Y:S01]  /*1500*/  IMAD.MOV.U32 R4, RZ, RZ, RZ ;  /* 0x000000ffff047224 */ /* 0x001fe200078e00ff */
[----:B--2---:R-:W-:-:S05]  /*1510*/  IADD3 R9, PT, PT, RZ, -R5, RZ ;  /* 0x80000005ff097210 */ /* 0x004fca0007ffe0ff */
[----:B------:R-:W-:-:S04]  /*1520*/  IMAD R9, R9, R14, RZ ;  /* 0x0000000e09097224 */ /* 0x000fc800078e02ff */
[----:B------:R-:W-:-:S06]  /*1530*/  IMAD.HI.U32 R6, R5, R9, R4 ;  /* 0x0000000905067227 */ /* 0x000fcc00078e0004 */
[----:B------:R-:W-:Y:S01]  /*1540*/  IMAD.HI.U32 R9, R6, R7, RZ ;  /* 0x0000000706097227 */ /* 0x000fe200078e00ff */
[----:B------:R-:W-:-:S03]  /*1550*/  SEL R6, R3, RZ, !P0 ;  /* 0x000000ff03067207 */ /* 0x000fc60004000000 */
[----:B------:R-:W-:-:S04]  /*1560*/  IMAD.MOV R5, RZ, RZ, -R9 ;  /* 0x000000ffff057224 */ /* 0x000fc800078e0a09 */
[----:B------:R-:W-:-:S05]  /*1570*/  IMAD R5, R14, R5, R7 ;  /* 0x000000050e057224 */ /* 0x000fca00078e0207 */
[----:B------:R-:W-:-:S13]  /*1580*/  ISETP.GE.U32.AND P1, PT, R5, R14, PT ;  /* 0x0000000e0500720c */ /* 0x000fda0003f26070 */
[----:B------:R-:W-:Y:S01]  /*1590*/  @P1 IADD3 R5, PT, PT, R5, -R14, RZ ;  /* 0x8000000e05051210 */ /* 0x000fe20007ffe0ff */
[----:B------:R-:W-:-:S03]  /*15a0*/  @P1 VIADD R9, R9, 0x1 ;  /* 0x0000000109091836 */ /* 0x000fc60000000000 */
[----:B------:R-:W-:Y:S01]  /*15b0*/  ISETP.GE.U32.AND P2, PT, R5, R14, PT ;  /* 0x0000000e0500720c */ /* 0x000fe20003f46070 */
[----:B------:R-:W-:-:S04]  /*15c0*/  IMAD.WIDE.U32 R4, R10, R2, RZ ;  /* 0x000000020a047225 */ /* 0x000fc800078e00ff */
[----:B------:R-:W-:-:S05]  /*15d0*/  IMAD.IADD R8, R5, 0x1, R11 ;  /* 0x0000000105087824 */ /* 0x000fca00078e020b */
[----:B-1----:R-:W-:-:S03]  /*15e0*/  LOP3.LUT R0, R8, UR4, RZ, 0xfc, !PT ;  /* 0x0000000408007c12 */ /* 0x002fc6000f8efcff */
[----:B------:R-:W-:Y:S02]  /*15f0*/  @P2 IADD3 R9, PT, PT, R9, 0x1, RZ ;  /* 0x0000000109092810 */ /* 0x000fe40007ffe0ff */
[----:B------:R-:W-:Y:S02]  /*1600*/  ISETP.NE.U32.AND P1, PT, R0, RZ, PT ;  /* 0x000000ff0000720c */ /* 0x000fe40003f25070 */
[----:B------:R-:W-:-:S05]  /*1610*/  @!P3 LOP3.LUT R9, RZ, R14, RZ, 0x33, !PT ;  /* 0x0000000eff09b212 */ /* 0x000fca00078e33ff */
[----:B------:R-:W-:-:S04]  /*1620*/  IMAD.MOV R0, RZ, RZ, -R9 ;  /* 0x000000ffff007224 */ /* 0x000fc800078e0a09 */
        /* <DEDUP_REMOVED lines=23> */
.L_x_19:
        /* <DEDUP_REMOVED lines=9> */
.L_x_20:
[----:B------:R-:W-:Y:S05]  /*1830*/  BSYNC.RECONVERGENT B0 ;  /* 0x0000000000007941 */ /* 0x000fea0003800200 */
.L_x_18:
[----:B------:R-:W0:Y:S01]  /*1840*/  LDCU.64 UR4, c[0x0][0x398] ;  /* 0x00007300ff0477ac */ /* 0x000e220008000a00 */
[----:B------:R-:W-:-:S05]  /*1850*/  IADD3 R2, P0, PT, R9, R4, RZ ;  /* 0x0000000409027210 */ /* 0x000fca0007f1e0ff */
[----:B------:R-:W-:Y:S01]  /*1860*/  IMAD.X R3, RZ, RZ, R8, P0 ;  /* 0x000000ffff037224 */ /* 0x000fe200000e0608 */
        /* <DEDUP_REMOVED lines=26> */
.L_x_21:
        /* <DEDUP_REMOVED lines=9> */
.L_x_22:
[----:B------:R-:W-:Y:S02]  /*1aa0*/  ISETP.NE.U32.AND P0, PT, R16, RZ, PT ;  /* 0x000000ff1000720c */ /* 0x000fe40003f05070 */
[----:B------:R-:W-:Y:S02]  /*1ab0*/  IADD3 R20, P1, P2, R2, R14, R7 ;  /* 0x0000000e02147210 */ /* 0x000fe40007a3e007 */
[----:B------:R-:W-:Y:S02]  /*1ac0*/  ISETP.NE.AND.EX P0, PT, R9, RZ, PT, P0 ;  /* 0x000000ff0900720c */ /* 0x000fe40003f05300 */
[----:B------:R-:W-:-:S11]  /*1ad0*/  IADD3.X R23, PT, PT, R3, R6, RZ, P1, P2 ;  /* 0x0000000603177210 */ /* 0x000fd60000fe44ff */
[----:B------:R-:W-:Y:S05]  /*1ae0*/  @!P0 EXIT ;  /* 0x000000000000894d */ /* 0x000fea0003800000 */
[----:B------:R-:W-:Y:S02]  /*1af0*/  HFMA2 R21, -RZ, RZ, 0, 0 ;  /* 0x00000000ff157431 */ /* 0x000fe400000001ff */
[----:B------:R-:W-:-:S07]  /*1b00*/  IMAD.MOV.U32 R19, RZ, RZ, RZ ;  /* 0x000000ffff137224 */ /* 0x000fce00078e00ff */
.L_x_26:
[----:B------:R-:W-:Y:S01]  /*1b10*/  ISETP.NE.U32.AND P0, PT, R20, RZ, PT ;  /* 0x000000ff1400720c */ /* 0x000fe20003f05070 */
[----:B------:R-:W-:Y:S03]  /*1b20*/  BSSY.RECONVERGENT B0, `(.L_x_23) ;  /* 0x000001a000007945 */ /* 0x000fe60003800200 */
[----:B------:R-:W-:-:S13]  /*1b30*/  ISETP.NE.AND.EX P0, PT, R23, RZ, PT, P0 ;  /* 0x000000ff1700720c */ /* 0x000fda0003f05300 */
[----:B0-----:R-:W-:Y:S05]  /*1b40*/  @!P0 BRA `(.L_x_24) ;  /* 0x00000000005c8947 */ /* 0x001fea0003800000 */
[----:B------:R-:W-:Y:S02]  /*1b50*/  IMAD.MOV.U32 R15, RZ, RZ, RZ ;  /* 0x000000ffff0f7224 */ /* 0x000fe400078e00ff */
[----:B------:R-:W-:-:S07]  /*1b60*/  IMAD.MOV.U32 R18, RZ, RZ, RZ ;  /* 0x000000ffff127224 */ /* 0x000fce00078e00ff */
.L_x_25:
[----:B0-----:R-:W0:Y:S01]  /*1b70*/  LDCU.128 UR8, c[0x0][0x380] ;  /* 0x00007000ff0877ac */ /* 0x001e220008000c00 */
[----:B------:R-:W-:Y:S01]  /*1b80*/  IADD3 R0, P0, PT, R19, R15, RZ ;  /* 0x0000000f13007210 */ /* 0x000fe20007f1e0ff */
[----:B------:R-:W1:Y:S03]  /*1b90*/  LDCU.64 UR4, c[0x0][0x390] ;  /* 0x00007200ff0477ac */ /* 0x000e660008000a00 */
[----:B------:R-:W-:Y:S01]  /*1ba0*/  IADD3.X R3, PT, PT, R21, R18, RZ, P0, !PT ;  /* 0x0000001215037210 */ /* 0x000fe200007fe4ff */
[----:B------:R-:W-:-:S03]  /*1bb0*/  IMAD.SHL.U32 R12, R0, 0x4, RZ ;  /* 0x00000004000c7824 */ /* 0x000fc600078e00ff */
[----:B------:R-:W-:Y:S02]  /*1bc0*/  SHF.L.U64.HI R0, R0, 0x2, R3 ;  /* 0x0000000200007819 */ /* 0x000fe40000010203 */
[----:B0-----:R-:W-:Y:S02]  /*1bd0*/  IADD3 R10, P1, PT, R12, UR10, RZ ;  /* 0x0000000a0c0a7c10 */ /* 0x001fe4000ff3e0ff */
[C---:B------:R-:W-:Y:S02]  /*1be0*/  LEA R2, P0, R15.reuse, UR8, 0x2 ;  /* 0x000000080f027c11 */ /* 0x040fe4000f8010ff */
[----:B------:R-:W-:Y:S02]  /*1bf0*/  IADD3.X R11, PT, PT, R0, UR11, RZ, P1, !PT ;  /* 0x0000000b000b7c10 */ /* 0x000fe40008ffe4ff */
[----:B------:R-:W-:-:S04]  /*1c00*/  LEA.HI.X R3, R15, UR9, R18, 0x2, P0 ;  /* 0x000000090f037c11 */ /* 0x000fc800080f1412 */
        /* <DEDUP_REMOVED lines=11> */
.L_x_24:
[----:B------:R-:W-:Y:S05]  /*1cc0*/  BSYNC.RECONVERGENT B0 ;  /* 0x0000000000007941 */ /* 0x000fea0003800200 */
.L_x_23:
[----:B------:R-:W-:-:S04]  /*1cd0*/  IADD3 R19, P0, PT, R19, R4, RZ ;  /* 0x0000000413137210 */ /* 0x000fc80007f1e0ff */
[----:B------:R-:W-:Y:S02]  /*1ce0*/  IADD3.X R21, PT, PT, R21, R8, RZ, P0, !PT ;  /* 0x0000000815157210 */ /* 0x000fe400007fe4ff */
[----:B------:R-:W-:-:S04]  /*1cf0*/  ISETP.NE.U32.AND P0, PT, R19, R16, PT ;  /* 0x000000101300720c */ /* 0x000fc80003f05070 */
[----:B------:R-:W-:-:S13]  /*1d00*/  ISETP.NE.AND.EX P0, PT, R21, R9, PT, P0 ;  /* 0x000000091500720c */ /* 0x000fda0003f05300 */
[----:B------:R-:W-:Y:S05]  /*1d10*/  @P0 BRA `(.L_x_26) ;  /* 0xfffffffc007c0947 */ /* 0x000fea000383ffff */
[----:B------:R-:W-:Y:S05]  /*1d20*/  EXIT ;  /* 0x000000000000794d */ /* 0x000fea0003800000 */
        .weak           $__internal_0_$__cuda_sm20_div_u64
        .type           $__internal_0_$__cuda_sm20_div_u64,@function
        .size           $__internal_0_$__cuda_sm20_div_u64,($__internal_1_$__cuda_sm20_rem_u64 - $__internal_0_$__cuda_sm20_div_u64)
$__internal_0_$__cuda_sm20_div_u64:
[----:B------:R-:W0:Y:S08]  /*1d30*/  I2F.U64.RP R10, R2 ;  /* 0x00000002000a7312 */ /* 0x000e300000309000 */
[----:B0-----:R-:W0:Y:S02]  /*1d40*/  MUFU.RCP R10, R10 ;  /* 0x0000000a000a7308 */ /* 0x001e240000001000 */
[----:B0-----:R-:W-:-:S06]  /*1d50*/  VIADD R20, R10, 0x1ffffffe ;  /* 0x1ffffffe0a147836 */ /* 0x001fcc0000000000 */
[----:B------:R-:W0:Y:S02]  /*1d60*/  F2I.U64.TRUNC R20, R20 ;  /* 0x0000001400147311 */ /* 0x000e24000020d800 */
[----:B0-----:R-:W-:-:S04]  /*1d70*/  IMAD.WIDE.U32 R22, R20, R2, RZ ;  /* 0x0000000214167225 */ /* 0x001fc800078e00ff */
[C---:B------:R-:W-:Y:S01]  /*1d80*/  IMAD R13, R20.reuse, R3, R23 ;  /* 0x00000003140d7224 */ /* 0x040fe200078e0217 */
[----:B------:R-:W-:Y:S02]  /*1d90*/  IADD3 R19, P0, PT, RZ, -R22, RZ ;  /* 0x80000016ff137210 */ /* 0x000fe40007f1e0ff */
[----:B------:R-:W-:Y:S01]  /*1da0*/  MOV R23, R20 ;  /* 0x0000001400177202 */ /* 0x000fe20000000f00 */
[----:B------:R-:W-:Y:S02]  /*1db0*/  IMAD R13, R21, R2, R13 ;  /* 0x00000002150d7224 */ /* 0x000fe400078e020d */
[----:B------:R-:W-:-:S04]  /*1dc0*/  IMAD.HI.U32 R22, R20, R19, RZ ;  /* 0x0000001314167227 */ /* 0x000fc800078e00ff */
[----:B------:R-:W-:-:S04]  /*1dd0*/  IMAD.X R13, RZ, RZ, ~R13, P0 ;  /* 0x000000ffff0d7224 */ /* 0x000fc800000e0e0d */
[----:B------:R-:W-:-:S04]  /*1de0*/  IMAD.WIDE.U32 R22, P0, R20, R13, R22 ;  /* 0x0000000d14167225 */ /* 0x000fc80007800016 */
[C---:B------:R-:W-:Y:S02]  /*1df0*/  IMAD R10, R21.reuse, R13, RZ ;  /* 0x0000000d150a7224 */ /* 0x040fe400078e02ff */
[----:B------:R-:W-:-:S04]  /*1e00*/  IMAD.HI.U32 R19, P1, R21, R19, R22 ;  /* 0x0000001315137227 */ /* 0x000fc80007820016 */
[----:B------:R-:W-:Y:S01]  /*1e10*/  IMAD.HI.U32 R13, R21, R13, RZ ;  /* 0x0000000d150d7227 */ /* 0x000fe200078e00ff */
[----:B------:R-:W-:-:S03]  /*1e20*/  IADD3 R25, P2, PT, R10, R19, RZ ;  /* 0x000000130a197210 */ /* 0x000fc60007f5e0ff */
[----:B------:R-:W-:Y:S02]  /*1e30*/  IMAD.X R13, R13, 0x1, R21, P0 ;  /* 0x000000010d0d7824 */ /* 0x000fe400000e0615 */
[----:B------:R-:W-:-:S03]  /*1e40*/  IMAD.WIDE.U32 R22, R25, R2, RZ ;  /* 0x0000000219167225 */ /* 0x000fc600078e00ff */
[----:B------:R-:W-:Y:S01]  /*1e50*/  IADD3.X R13, PT, PT, RZ, RZ, R13, P2, P1 ;  /* 0x000000ffff0d7210 */ /* 0x000fe200017e240d */
[----:B------:R-:W-:Y:S01]  /*1e60*/  IMAD R20, R25, R3, R23 ;  /* 0x0000000319147224 */ /* 0x000fe200078e0217 */
[----:B------:R-:W-:Y:S01]  /*1e70*/  IADD3 R22, P0, PT, RZ, -R22, RZ ;  /* 0x80000016ff167210 */ /* 0x000fe20007f1e0ff */
[----:B------:R-:W-:Y:S02]  /*1e80*/  IMAD.MOV.U32 R21, RZ, RZ, RZ ;  /* 0x000000ffff157224 */ /* 0x000fe400078e00ff */
[----:B------:R-:W-:Y:S02]  /*1e90*/  IMAD R20, R13, R2, R20 ;  /* 0x000000020d147224 */ /* 0x000fe400078e0214 */
[----:B------:R-:W-:-:S04]  /*1ea0*/  IMAD.HI.U32 R24, R25, R22, RZ ;  /* 0x0000001619187227 */ /* 0x000fc800078e00ff */
[----:B------:R-:W-:-:S04]  /*1eb0*/  IMAD.X R20, RZ, RZ, ~R20, P0 ;  /* 0x000000ffff147224 */ /* 0x000fc800000e0e14 */
[----:B------:R-:W-:-:S04]  /*1ec0*/  IMAD.WIDE.U32 R24, P0, R25, R20, R24 ;  /* 0x0000001419187225 */ /* 0x000fc80007800018 */
[C---:B------:R-:W-:Y:S02]  /*1ed0*/  IMAD R10, R13.reuse, R20, RZ ;  /* 0x000000140d0a7224 */ /* 0x040fe400078e02ff */
[----:B------:R-:W-:-:S04]  /*1ee0*/  IMAD.HI.U32 R19, P1, R13, R22, R24 ;  /* 0x000000160d137227 */ /* 0x000fc80007820018 */
[----:B------:R-:W-:Y:S01]  /*1ef0*/  IMAD.HI.U32 R20, R13, R20, RZ ;  /* 0x000000140d147227 */ /* 0x000fe200078e00ff */
[----:B------:R-:W-:-:S04]  /*1f00*/  IADD3 R19, P2, PT, R10, R19, RZ ;  /* 0x000000130a137210 */ /* 0x000fc80007f5e0ff */
[----:B------:R-:W-:Y:S01]  /*1f10*/  IADD3.X R13, PT, PT, R20, R13, RZ, P0, !PT ;  /* 0x0000000d140d7210 */ /* 0x000fe200007fe4ff */
[----:B------:R-:W-:-:S03]  /*1f20*/  IMAD.HI.U32 R20, R19, R18, RZ ;  /* 0x0000001213147227 */ /* 0x000fc600078e00ff */
[----:B------:R-:W-:Y:S01]  /*1f30*/  IADD3.X R13, PT, PT, RZ, RZ, R13, P2, P1 ;  /* 0x000000ffff0d7210 */ /* 0x000fe200017e240d */
[----:B------:R-:W-:-:S04]  /*1f40*/  IMAD.WIDE.U32 R20, R19, R12, R20 ;  /* 0x0000000c13147225 */ /* 0x000fc800078e0014 */
[C---:B------:R-:W-:Y:S02]  /*1f50*/  IMAD R10, R13.reuse, R12, RZ ;  /* 0x0000000c0d0a7224 */ /* 0x040fe400078e02ff */
[----:B------:R-:W-:-:S04]  /*1f60*/  IMAD.HI.U32 R19, P0, R13, R18, R20 ;  /* 0x000000120d137227 */ /* 0x000fc80007800014 */
[----:B------:R-:W-:Y:S01]  /*1f70*/  IMAD.HI.U32 R13, R13, R12, RZ ;  /* 0x0000000c0d0d7227 */ /* 0x000fe200078e00ff */
[----:B------:R-:W-:-:S03]  /*1f80*/  IADD3 R10, P1, PT, R10, R19, RZ ;  /* 0x000000130a0a7210 */ /* 0x000fc60007f3e0ff */
[----:B------:R-:W-:Y:S02]  /*1f90*/  IMAD.X R13, RZ, RZ, R13, P0 ;  /* 0x000000ffff0d7224 */ /* 0x000fe400000e060d */
[----:B------:R-:W-:-:S03]  /*1fa0*/  IMAD.WIDE.U32 R22, R10, R2, RZ ;  /* 0x000000020a167225 */ /* 0x000fc600078e00ff */
[----:B------:R-:W-:Y:S01]  /*1fb0*/  IADD3.X R13, PT, PT, RZ, R13, RZ, P1, !PT ;  /* 0x0000000dff0d7210 */ /* 0x000fe20000ffe4ff */
[----:B------:R-:W-:Y:S01]  /*1fc0*/  IMAD R20, R10, R3, R23 ;  /* 0x000000030a147224 */ /* 0x000fe200078e0217 */
[----:B------:R-:W-:-:S03]  /*1fd0*/  IADD3 R19, P1, PT, -R22, R18, RZ ;  /* 0x0000001216137210 */ /* 0x000fc60007f3e1ff */
[-C--:B------:R-:W-:Y:S01]  /*1fe0*/  IMAD R21, R13, R2.reuse, R20 ;  /* 0x000000020d157224 */ /* 0x080fe200078e0214 */
[----:B------:R-:W-:-:S03]  /*1ff0*/  ISETP.GE.U32.AND P0, PT, R19, R2, PT ;  /* 0x000000021300720c */ /* 0x000fc60003f06070 */
[----:B------:R-:W-:Y:S01]  /*2000*/  IMAD.X R12, R12, 0x1, ~R21, P1 ;  /* 0x000000010c0c7824 */ /* 0x000fe200008e0e15 */
[----:B------:R-:W-:Y:S02]  /*2010*/  IADD3 R20, P1, PT, -R2, R19, RZ ;  /* 0x0000001302147210 */ /* 0x000fe40007f3e1ff */
[----:B------:R-:W-:Y:S02]  /*2020*/  IADD3 R21, P2, PT, R10, 0x1, RZ ;  /* 0x000000010a157810 */ /* 0x000fe40007f5e0ff */
[C---:B------:R-:W-:Y:S01]  /*2030*/  ISETP.GE.U32.AND.EX P0, PT, R12.reuse, R3, PT, P0 ;  /* 0x000000030c00720c */ /* 0x040fe20003f06100 */
[----:B------:R-:W-:Y:S01]  /*2040*/  IMAD.X R23, R12, 0x1, ~R3, P1 ;  /* 0x000000010c177824 */ /* 0x000fe200008e0e03 */
[----:B------:R-:W-:Y:S02]  /*2050*/  IADD3.X R18, PT, PT, RZ, R13, RZ, P2, !PT ;  /* 0x0000000dff127210 */ /* 0x000fe400017fe4ff */
[----:B------:R-:W-:Y:S02]  /*2060*/  SEL R21, R21, R10, P0 ;  /* 0x0000000a15157207 */ /* 0x000fe40000000000 */
[----:B------:R-:W-:-:S02]  /*2070*/  SEL R19, R20, R19, P0 ;  /* 0x0000001314137207 */ /* 0x000fc40000000000 */
[----:B------:R-:W-:Y:S02]  /*2080*/  SEL R18, R18, R13, P0 ;  /* 0x0000000d12127207 */ /* 0x000fe40000000000 */
[----:B------:R-:W-:Y:S02]  /*2090*/  IADD3 R10, P2, PT, R21, 0x1, RZ ;  /* 0x00000001150a7810 */ /* 0x000fe40007f5e0ff */
[----:B------:R-:W-:Y:S02]  /*20a0*/  SEL R12, R23, R12, P0 ;  /* 0x0000000c170c7207 */ /* 0x000fe40000000000 */
[----:B------:R-:W-:Y:S01]  /*20b0*/  ISETP.GE.U32.AND P0, PT, R19, R2, PT ;  /* 0x000000021300720c */ /* 0x000fe20003f06070 */
[----:B------:R-:W-:Y:S01]  /*20c0*/  IMAD.X R13, RZ, RZ, R18, P2 ;  /* 0x000000ffff0d7224 */ /* 0x000fe200010e0612 */
[----:B------:R-:W-:Y:S02]  /*20d0*/  ISETP.NE.U32.AND P1, PT, R2, RZ, PT ;  /* 0x000000ff0200720c */ /* 0x000fe40003f25070 */
[----:B------:R-:W-:-:S02]  /*20e0*/  ISETP.GE.U32.AND.EX P0, PT, R12, R3, PT, P0 ;  /* 0x000000030c00720c */ /* 0x000fc40003f06100 */
[----:B------:R-:W-:Y:S01]  /*20f0*/  ISETP.NE.AND.EX P1, PT, R3, RZ, PT, P1 ;  /* 0x000000ff0300720c */ /* 0x000fe20003f25310 */
[----:B------:R-:W-:Y:S01]  /*2100*/  IMAD.MOV.U32 R3, RZ, RZ, 0x0 ;  /* 0x00000000ff037424 */ /* 0x000fe200078e00ff */
[----:B------:R-:W-:Y:S02]  /*2110*/  MOV R2, R0 ;  /* 0x0000000000027202 */ /* 0x000fe40000000f00 */
[----:B------:R-:W-:Y:S02]  /*2120*/  SEL R10, R10, R21, P0 ;  /* 0x000000150a0a7207 */ /* 0x000fe40000000000 */
[----:B------:R-:W-:Y:S02]  /*2130*/  SEL R13, R13, R18, P0 ;  /* 0x000000120d0d7207 */ /* 0x000fe40000000000 */
[----:B------:R-:W-:Y:S02]  /*2140*/  SEL R10, R10, 0xffffffff, P1 ;  /* 0xffffffff0a0a7807 */ /* 0x000fe40000800000 */
[----:B------:R-:W-:Y:S01]  /*2150*/  SEL R13, R13, 0xffffffff, P1 ;  /* 0xffffffff0d0d7807 */ /* 0x000fe20000800000 */
[----:B------:R-:W-:Y:S06]  /*2160*/  RET.REL.NODEC R2 `(add) ;  /* 0xffffffdc02a47950 */ /* 0x000fec0003c3ffff */
        .weak           $__internal_1_$__cuda_sm20_rem_u64
        .type           $__internal_1_$__cuda_sm20_rem_u64,@function
        .size           $__internal_1_$__cuda_sm20_rem_u64,(.L_x_29 - $__internal_1_$__cuda_sm20_rem_u64)
$__internal_1_$__cuda_sm20_rem_u64:
[----:B------:R-:W-:Y:S01]  /*2170*/  MOV R12, R4 ;  /* 0x00000004000c7202 */ /* 0x000fe20000000f00 */
[----:B------:R-:W-:-:S05]  /*2180*/  IMAD.MOV.U32 R13, RZ, RZ, R3 ;  /* 0x000000ffff0d7224 */ /* 0x000fca00078e0003 */
[----:B------:R-:W0:Y:S08]  /*2190*/  I2F.U64.RP R12, R12 ;  /* 0x0000000c000c7312 */ /* 0x000e300000309000 */
[----:B0-----:R-:W0:Y:S02]  /*21a0*/  MUFU.RCP R8, R12 ;  /* 0x0000000c00087308 */ /* 0x001e240000001000 */
[----:B0-----:R-:W-:-:S06]  /*21b0*/  IADD3 R8, PT, PT, R8, 0x1ffffffe, RZ ;  /* 0x1ffffffe08087810 */ /* 0x001fcc0007ffe0ff */
[----:B------:R-:W0:Y:S02]  /*21c0*/  F2I.U64.TRUNC R8, R8 ;  /* 0x0000000800087311 */ /* 0x000e24000020d800 */
[----:B0-----:R-:W-:-:S04]  /*21d0*/  IMAD.WIDE.U32 R10, R8, R4, RZ ;  /* 0x00000004080a7225 */ /* 0x001fc800078e00ff */
[----:B------:R-:W-:Y:S01]  /*21e0*/  IMAD R11, R8, R3, R11 ;  /* 0x00000003080b7224 */ /* 0x000fe200078e020b */
[----:B------:R-:W-:-:S03]  /*21f0*/  IADD3 R15, P0, PT, RZ, -R10, RZ ;  /* 0x8000000aff0f7210 */ /* 0x000fc60007f1e0ff */
[----:B------:R-:W-:Y:S02]  /*2200*/  IMAD R11, R9, R4, R11 ;  /* 0x00000004090b7224 */ /* 0x000fe400078e020b */
[----:B------:R-:W-:-:S04]  /*2210*/  IMAD.HI.U32 R10, R8, R15, RZ ;  /* 0x0000000f080a7227 */ /* 0x000fc800078e00ff */
[----:B------:R-:W-:Y:S01]  /*2220*/  IMAD.X R17, RZ, RZ, ~R11, P0 ;  /* 0x000000ffff117224 */ /* 0x000fe200000e0e0b */
[----:B------:R-:W-:-:S03]  /*2230*/  MOV R11, R8 ;  /* 0x00000008000b7202 */ /* 0x000fc60000000f00 */
[-C--:B------:R-:W-:Y:S02]  /*2240*/  IMAD R13, R9, R17.reuse, RZ ;  /* 0x00000011090d7224 */ /* 0x080fe400078e02ff */
[----:B------:R-:W-:-:S04]  /*2250*/  IMAD.WIDE.U32 R10, P0, R8, R17, R10 ;  /* 0x00000011080a7225 */ /* 0x000fc8000780000a */
[----:B------:R-:W-:-:S04]  /*2260*/  IMAD.HI.U32 R17, R9, R17, RZ ;  /* 0x0000001109117227 */ /* 0x000fc800078e00ff */
[----:B------:R-:W-:-:S05]  /*2270*/  IMAD.HI.U32 R10, P1, R9, R15, R10 ;  /* 0x0000000f090a7227 */ /* 0x000fca000782000a */
[----:B------:R-:W-:Y:S01]  /*2280*/  IADD3 R11, P2, PT, R13, R10, RZ ;  /* 0x0000000a0d0b7210 */ /* 0x000fe20007f5e0ff */
[----:B------:R-:W-:-:S04]  /*2290*/  IMAD.X R10, R17, 0x1, R9, P0 ;  /* 0x00000001110a7824 */ /* 0x000fc800000e0609 */
[----:B------:R-:W-:Y:S01]  /*22a0*/  IMAD.WIDE.U32 R8, R11, R4, RZ ;  /* 0x000000040b087225 */ /* 0x000fe200078e00ff */
[----:B------:R-:W-:-:S03]  /*22b0*/  IADD3.X R13, PT, PT, RZ, RZ, R10, P2, P1 ;  /* 0x000000ffff0d7210 */ /* 0x000fc600017e240a */
[----:B------:R-:W-:Y:S01]  /*22c0*/  IMAD R9, R11, R3, R9 ;  /* 0x000000030b097224 */ /* 0x000fe200078e0209 */
[----:B------:R-:W-:-:S03]  /*22d0*/  IADD3 R15, P0, PT, RZ, -R8, RZ ;  /* 0x80000008ff0f7210 */ /* 0x000fc60007f1e0ff */
[----:B------:R-:W-:Y:S02]  /*22e0*/  IMAD R9, R13, R4, R9 ;  /* 0x000000040d097224 */ /* 0x000fe400078e0209 */
[----:B------:R-:W-:-:S03]  /*22f0*/  IMAD.HI.U32 R10, R11, R15, RZ ;  /* 0x0000000f0b0a7227 */ /* 0x000fc600078e00ff */
[----:B------:R-:W-:Y:S01]  /*2300*/  IADD3.X R8, PT, PT, RZ, ~R9, RZ, P0, !PT ;  /* 0x80000009ff087210 */ /* 0x000fe200007fe4ff */
[----:B------:R-:W-:-:S04]  /*2310*/  HFMA2 R9, -RZ, RZ, 0, 0 ;  /* 0x00000000ff097431 */ /* 0x000fc800000001ff */
[----:B------:R-:W-:-:S04]  /*2320*/  IMAD.WIDE.U32 R10, P0, R11, R8, R10 ;  /* 0x000000080b0a7225 */ /* 0x000fc8000780000a */
[C---:B------:R-:W-:Y:S02]  /*2330*/  IMAD R12, R13.reuse, R8, RZ ;  /* 0x000000080d0c7224 */ /* 0x040fe400078e02ff */
[----:B------:R-:W-:-:S04]  /*2340*/  IMAD.HI.U32 R11, P1, R13, R15, R10 ;  /* 0x0000000f0d0b7227 */ /* 0x000fc8000782000a */
[----:B------:R-:W-:Y:S01]  /*2350*/  IMAD.HI.U32 R8, R13, R8, RZ ;  /* 0x000000080d087227 */ /* 0x000fe200078e00ff */
[----:B------:R-:W-:-:S03]  /*2360*/  IADD3 R11, P2, PT, R12, R11, RZ ;  /* 0x0000000b0c0b7210 */ /* 0x000fc60007f5e0ff */
[----:B------:R-:W-:Y:S02]  /*2370*/  IMAD.X R13, R8, 0x1, R13, P0 ;  /* 0x00000001080d7824 */ /* 0x000fe400000e060d */
        /* <DEDUP_REMOVED lines=15> */
[----:B------:R-:W-:-:S04]  /*2470*/  IADD3 R9, P1, PT, -R4, R15, RZ ;  /* 0x0000000f04097210 */ /* 0x000fc80007f3e1ff */
[----:B------:R-:W-:Y:S02]  /*2480*/  ISETP.GE.U32.AND.EX P0, PT, R0, R3, PT, P0 ;  /* 0x000000030000720c */ /* 0x000fe40003f06100 */
[-C--:B------:R-:W-:Y:S02]  /*2490*/  IADD3.X R6, PT, PT, ~R3, R0.reuse, RZ, P1, !PT ;  /* 0x0000000003067210 */ /* 0x080fe40000ffe5ff */
[----:B------:R-:W-:Y:S02]  /*24a0*/  SEL R9, R9, R15, P0 ;  /* 0x0000000f09097207 */ /* 0x000fe40000000000 */
[----:B------:R-:W-:Y:S02]  /*24b0*/  SEL R6, R6, R0, P0 ;  /* 0x0000000006067207 */ /* 0x000fe40000000000 */
[----:B------:R-:W-:Y:S02]  /*24c0*/  IADD3 R0, P2, PT, -R4, R9, RZ ;  /* 0x0000000904007210 */ /* 0x000fe40007f5e1ff */
[----:B------:R-:W-:-:S02]  /*24d0*/  ISETP.GE.U32.AND P0, PT, R9, R4, PT ;  /* 0x000000040900720c */ /* 0x000fc40003f06070 */
[----:B------:R-:W-:Y:S01]  /*24e0*/  ISETP.NE.U32.AND P1, PT, R4, RZ, PT ;  /* 0x000000ff0400720c */ /* 0x000fe20003f25070 */
[C---:B------:R-:W-:Y:S01]  /*24f0*/  IMAD.X R4, R6.reuse, 0x1, ~R3, P2 ;  /* 0x0000000106047824 */ /* 0x040fe200010e0e03 */
[----:B------:R-:W-:Y:S02]  /*2500*/  ISETP.GE.U32.AND.EX P0, PT, R6, R3, PT, P0 ;  /* 0x000000030600720c */ /* 0x000fe40003f06100 */
[----:B------:R-:W-:Y:S02]  /*2510*/  ISETP.NE.AND.EX P1, PT, R3, RZ, PT, P1 ;  /* 0x000000ff0300720c */ /* 0x000fe40003f25310 */
[----:B------:R-:W-:Y:S02]  /*2520*/  MOV R3, 0x0 ;  /* 0x0000000000037802 */ /* 0x000fe40000000f00 */
[----:B------:R-:W-:Y:S02]  /*2530*/  SEL R0, R0, R9, P0 ;  /* 0x0000000900007207 */ /* 0x000fe40000000000 */
[----:B------:R-:W-:-:S02]  /*2540*/  SEL R4, R4, R6, P0 ;  /* 0x0000000604047207 */ /* 0x000fc40000000000 */
[----:B------:R-:W-:Y:S02]  /*2550*/  SEL R0, R0, 0xffffffff, P1 ;  /* 0xffffffff00007807 */ /* 0x000fe40000800000 */
[----:B------:R-:W-:Y:S01]  /*2560*/  SEL R4, R4, 0xffffffff, P1 ;  /* 0xffffffff04047807 */ /* 0x000fe20000800000 */
[----:B------:R-:W-:Y:S06]  /*2570*/  RET.REL.NODEC R2 `(add) ;  /* 0xffffffd802a07950 */ /* 0x000fec0003c3ffff */
.L_x_27:
[----:B------:R-:W-:-:S00]  /*2580*/  BRA `(.L_x_27) ;  /* 0xfffffffc00fc7947 */ /* 0x000fc0000383ffff */
[----:B------:R-:W-:-:S00]  /*2590*/  NOP ;  /* 0x0000000000007918 */ /* 0x000fc00000000000 */
        /* <DEDUP_REMOVED lines=14> */
.L_x_29:


//--------------------- .nv.shared.reserved.0     --------------------------
	.section	.nv.shared.reserved.0,"aw",@nobits
	.weak		__nv_reservedSMEM_offset_0_alias
	.size		__nv_reservedSMEM_offset_0_alias, 0, 64
	.other		__nv_reservedSMEM_offset_0_alias,@"STO_CUDA_RESERVED_SHARED STV_DEFAULT"
__nv_reservedSMEM_offset_0_alias:
	.zero		0
	.zero		64


//--------------------- .nv.constant0.add         --------------------------
	.section	.nv.constant0.add,"a",@progbits
	.sectionflags	@""
	.align	4
.nv.constant0.add:
	.zero		936


//--------------------- SYMBOLS --------------------------

	.type		.nv.reservedSmem.offset0,@object
	.size		.nv.reservedSmem.offset0,0x4
